//
// Generated by NVIDIA NVVM Compiler
//
// Compiler Build ID: CL-36424714
// Cuda compilation tools, release 13.0, V13.0.88
// Based on NVVM 20.0.0
//

.version 9.0
.target sm_100
.address_size 64

	// .globl	_Z9SoftmaxV1PKfPfmm
.extern .shared .align 16 .b8 cur_row[];

.visible .entry _Z9SoftmaxV1PKfPfmm(
	.param .u64 .ptr .align 1 _Z9SoftmaxV1PKfPfmm_param_0,
	.param .u64 .ptr .align 1 _Z9SoftmaxV1PKfPfmm_param_1,
	.param .u64 _Z9SoftmaxV1PKfPfmm_param_2,
	.param .u64 _Z9SoftmaxV1PKfPfmm_param_3
)
{
	.reg .pred 	%p<28>;
	.reg .b32 	%r<32>;
	.reg .b32 	%f<365>;
	.reg .b64 	%rd<124>;

	ld.param.u64 	%rd62, [_Z9SoftmaxV1PKfPfmm_param_0];
	ld.param.u64 	%rd63, [_Z9SoftmaxV1PKfPfmm_param_1];
	ld.param.u64 	%rd61, [_Z9SoftmaxV1PKfPfmm_param_3];
	cvta.to.global.u64 	%rd1, %rd63;
	cvta.to.global.u64 	%rd2, %rd62;
	mov.u32 	%r1, %ctaid.x;
	cvt.u64.u32 	%rd64, %r1;
	mul.lo.s64 	%rd3, %rd61, %rd64;
	shl.b64 	%rd65, %rd3, 2;
	add.s64 	%rd4, %rd2, %rd65;
	ld.global.f32 	%f355, [%rd4];
	setp.lt.u64 	%p1, %rd61, 2;
	@%p1 bra 	$L__BB0_13;
	add.s64 	%rd5, %rd61, -1;
	add.s64 	%rd67, %rd61, -2;
	and.b64  	%rd6, %rd5, 15;
	setp.lt.u64 	%p2, %rd67, 15;
	mov.b64 	%rd110, 1;
	@%p2 bra 	$L__BB0_4;
	and.b64  	%rd69, %rd5, -16;
	neg.s64 	%rd7, %rd69;
	add.s64 	%rd71, %rd65, %rd2;
	add.s64 	%rd109, %rd71, 32;
	mov.b64 	%rd110, 1;
$L__BB0_3:
	.pragma "nounroll";
	ld.global.f32 	%f29, [%rd109+-28];
	max.f32 	%f30, %f355, %f29;
	ld.global.f32 	%f31, [%rd109+-24];
	max.f32 	%f32, %f30, %f31;
	ld.global.f32 	%f33, [%rd109+-20];
	max.f32 	%f34, %f32, %f33;
	ld.global.f32 	%f35, [%rd109+-16];
	max.f32 	%f36, %f34, %f35;
	ld.global.f32 	%f37, [%rd109+-12];
	max.f32 	%f38, %f36, %f37;
	ld.global.f32 	%f39, [%rd109+-8];
	max.f32 	%f40, %f38, %f39;
	ld.global.f32 	%f41, [%rd109+-4];
	max.f32 	%f42, %f40, %f41;
	ld.global.f32 	%f43, [%rd109];
	max.f32 	%f44, %f42, %f43;
	ld.global.f32 	%f45, [%rd109+4];
	max.f32 	%f46, %f44, %f45;
	ld.global.f32 	%f47, [%rd109+8];
	max.f32 	%f48, %f46, %f47;
	ld.global.f32 	%f49, [%rd109+12];
	max.f32 	%f50, %f48, %f49;
	ld.global.f32 	%f51, [%rd109+16];
	max.f32 	%f52, %f50, %f51;
	ld.global.f32 	%f53, [%rd109+20];
	max.f32 	%f54, %f52, %f53;
	ld.global.f32 	%f55, [%rd109+24];
	max.f32 	%f56, %f54, %f55;
	ld.global.f32 	%f57, [%rd109+28];
	max.f32 	%f58, %f56, %f57;
	ld.global.f32 	%f59, [%rd109+32];
	max.f32 	%f355, %f58, %f59;
	add.s64 	%rd110, %rd110, 16;
	add.s64 	%rd72, %rd7, %rd110;
	add.s64 	%rd109, %rd109, 64;
	setp.eq.s64 	%p3, %rd72, 1;
	@%p3 bra 	$L__BB0_4;
	bra.uni 	$L__BB0_3;
$L__BB0_4:
	setp.eq.s64 	%p4, %rd6, 0;
	@%p4 bra 	$L__BB0_13;
	and.b64  	%rd10, %rd5, 7;
	setp.lt.u64 	%p5, %rd6, 8;
	@%p5 bra 	$L__BB0_7;
	shl.b64 	%rd73, %rd110, 2;
	add.s64 	%rd74, %rd4, %rd73;
	ld.global.f32 	%f61, [%rd74];
	max.f32 	%f62, %f355, %f61;
	ld.global.f32 	%f63, [%rd74+4];
	max.f32 	%f64, %f62, %f63;
	ld.global.f32 	%f65, [%rd74+8];
	max.f32 	%f66, %f64, %f65;
	ld.global.f32 	%f67, [%rd74+12];
	max.f32 	%f68, %f66, %f67;
	ld.global.f32 	%f69, [%rd74+16];
	max.f32 	%f70, %f68, %f69;
	ld.global.f32 	%f71, [%rd74+20];
	max.f32 	%f72, %f70, %f71;
	ld.global.f32 	%f73, [%rd74+24];
	max.f32 	%f74, %f72, %f73;
	ld.global.f32 	%f75, [%rd74+28];
	max.f32 	%f355, %f74, %f75;
	add.s64 	%rd110, %rd110, 8;
$L__BB0_7:
	setp.eq.s64 	%p6, %rd10, 0;
	@%p6 bra 	$L__BB0_13;
	and.b64  	%rd107, %rd5, 3;
	setp.lt.u64 	%p7, %rd10, 4;
	@%p7 bra 	$L__BB0_10;
	shl.b64 	%rd75, %rd110, 2;
	add.s64 	%rd76, %rd4, %rd75;
	ld.global.f32 	%f77, [%rd76];
	max.f32 	%f78, %f355, %f77;
	ld.global.f32 	%f79, [%rd76+4];
	max.f32 	%f80, %f78, %f79;
	ld.global.f32 	%f81, [%rd76+8];
	max.f32 	%f82, %f80, %f81;
	ld.global.f32 	%f83, [%rd76+12];
	max.f32 	%f355, %f82, %f83;
	add.s64 	%rd110, %rd110, 4;
$L__BB0_10:
	setp.eq.s64 	%p8, %rd107, 0;
	@%p8 bra 	$L__BB0_13;
	shl.b64 	%rd78, %rd110, 2;
	add.s64 	%rd79, %rd65, %rd78;
	add.s64 	%rd108, %rd2, %rd79;
$L__BB0_12:
	.pragma "nounroll";
	ld.global.f32 	%f84, [%rd108];
	max.f32 	%f355, %f355, %f84;
	add.s64 	%rd108, %rd108, 4;
	add.s64 	%rd107, %rd107, -1;
	setp.ne.s64 	%p9, %rd107, 0;
	@%p9 bra 	$L__BB0_12;
$L__BB0_13:
	add.s64 	%rd21, %rd1, %rd65;
	setp.eq.s64 	%p10, %rd61, 0;
	mov.f32 	%f364, 0f00000000;
	@%p10 bra 	$L__BB0_25;
	and.b64  	%rd22, %rd61, 7;
	setp.lt.u64 	%p11, %rd61, 8;
	mov.f32 	%f364, 0f00000000;
	mov.b64 	%rd114, 0;
	@%p11 bra 	$L__BB0_17;
	and.b64  	%rd114, %rd61, -8;
	add.s64 	%rd83, %rd65, 16;
	add.s64 	%rd112, %rd2, %rd83;
	add.s64 	%rd111, %rd1, %rd83;
	mov.f32 	%f364, 0f00000000;
	mov.u64 	%rd113, %rd114;
$L__BB0_16:
	.pragma "nounroll";
	ld.global.f32 	%f89, [%rd112+-16];
	sub.f32 	%f90, %f89, %f355;
	fma.rn.f32 	%f91, %f90, 0f3BBB989D, 0f3F000000;
	cvt.sat.f32.f32 	%f92, %f91;
	mov.f32 	%f93, 0f4B400001;
	mov.f32 	%f94, 0f437C0000;
	fma.rm.f32 	%f95, %f92, %f94, %f93;
	add.f32 	%f96, %f95, 0fCB40007F;
	neg.f32 	%f97, %f96;
	fma.rn.f32 	%f98, %f90, 0f3FB8AA3B, %f97;
	fma.rn.f32 	%f99, %f90, 0f32A57060, %f98;
	mov.b32 	%r2, %f95;
	shl.b32 	%r3, %r2, 23;
	mov.b32 	%f100, %r3;
	ex2.approx.ftz.f32 	%f101, %f99;
	mul.f32 	%f102, %f101, %f100;
	st.global.f32 	[%rd111+-16], %f102;
	add.f32 	%f103, %f364, %f102;
	ld.global.f32 	%f104, [%rd112+-12];
	sub.f32 	%f105, %f104, %f355;
	fma.rn.f32 	%f106, %f105, 0f3BBB989D, 0f3F000000;
	cvt.sat.f32.f32 	%f107, %f106;
	fma.rm.f32 	%f108, %f107, %f94, %f93;
	add.f32 	%f109, %f108, 0fCB40007F;
	neg.f32 	%f110, %f109;
	fma.rn.f32 	%f111, %f105, 0f3FB8AA3B, %f110;
	fma.rn.f32 	%f112, %f105, 0f32A57060, %f111;
	mov.b32 	%r4, %f108;
	shl.b32 	%r5, %r4, 23;
	mov.b32 	%f113, %r5;
	ex2.approx.ftz.f32 	%f114, %f112;
	mul.f32 	%f115, %f114, %f113;
	st.global.f32 	[%rd111+-12], %f115;
	add.f32 	%f116, %f103, %f115;
	ld.global.f32 	%f117, [%rd112+-8];
	sub.f32 	%f118, %f117, %f355;
	fma.rn.f32 	%f119, %f118, 0f3BBB989D, 0f3F000000;
	cvt.sat.f32.f32 	%f120, %f119;
	fma.rm.f32 	%f121, %f120, %f94, %f93;
	add.f32 	%f122, %f121, 0fCB40007F;
	neg.f32 	%f123, %f122;
	fma.rn.f32 	%f124, %f118, 0f3FB8AA3B, %f123;
	fma.rn.f32 	%f125, %f118, 0f32A57060, %f124;
	mov.b32 	%r6, %f121;
	shl.b32 	%r7, %r6, 23;
	mov.b32 	%f126, %r7;
	ex2.approx.ftz.f32 	%f127, %f125;
	mul.f32 	%f128, %f127, %f126;
	st.global.f32 	[%rd111+-8], %f128;
	add.f32 	%f129, %f116, %f128;
	ld.global.f32 	%f130, [%rd112+-4];
	sub.f32 	%f131, %f130, %f355;
	fma.rn.f32 	%f132, %f131, 0f3BBB989D, 0f3F000000;
	cvt.sat.f32.f32 	%f133, %f132;
	fma.rm.f32 	%f134, %f133, %f94, %f93;
	add.f32 	%f135, %f134, 0fCB40007F;
	neg.f32 	%f136, %f135;
	fma.rn.f32 	%f137, %f131, 0f3FB8AA3B, %f136;
	fma.rn.f32 	%f138, %f131, 0f32A57060, %f137;
	mov.b32 	%r8, %f134;
	shl.b32 	%r9, %r8, 23;
	mov.b32 	%f139, %r9;
	ex2.approx.ftz.f32 	%f140, %f138;
	mul.f32 	%f141, %f140, %f139;
	st.global.f32 	[%rd111+-4], %f141;
	add.f32 	%f142, %f129, %f141;
	ld.global.f32 	%f143, [%rd112];
	sub.f32 	%f144, %f143, %f355;
	fma.rn.f32 	%f145, %f144, 0f3BBB989D, 0f3F000000;
	cvt.sat.f32.f32 	%f146, %f145;
	fma.rm.f32 	%f147, %f146, %f94, %f93;
	add.f32 	%f148, %f147, 0fCB40007F;
	neg.f32 	%f149, %f148;
	fma.rn.f32 	%f150, %f144, 0f3FB8AA3B, %f149;
	fma.rn.f32 	%f151, %f144, 0f32A57060, %f150;
	mov.b32 	%r10, %f147;
	shl.b32 	%r11, %r10, 23;
	mov.b32 	%f152, %r11;
	ex2.approx.ftz.f32 	%f153, %f151;
	mul.f32 	%f154, %f153, %f152;
	st.global.f32 	[%rd111], %f154;
	add.f32 	%f155, %f142, %f154;
	ld.global.f32 	%f156, [%rd112+4];
	sub.f32 	%f157, %f156, %f355;
	fma.rn.f32 	%f158, %f157, 0f3BBB989D, 0f3F000000;
	cvt.sat.f32.f32 	%f159, %f158;
	fma.rm.f32 	%f160, %f159, %f94, %f93;
	add.f32 	%f161, %f160, 0fCB40007F;
	neg.f32 	%f162, %f161;
	fma.rn.f32 	%f163, %f157, 0f3FB8AA3B, %f162;
	fma.rn.f32 	%f164, %f157, 0f32A57060, %f163;
	mov.b32 	%r12, %f160;
	shl.b32 	%r13, %r12, 23;
	mov.b32 	%f165, %r13;
	ex2.approx.ftz.f32 	%f166, %f164;
	mul.f32 	%f167, %f166, %f165;
	st.global.f32 	[%rd111+4], %f167;
	add.f32 	%f168, %f155, %f167;
	ld.global.f32 	%f169, [%rd112+8];
	sub.f32 	%f170, %f169, %f355;
	fma.rn.f32 	%f171, %f170, 0f3BBB989D, 0f3F000000;
	cvt.sat.f32.f32 	%f172, %f171;
	fma.rm.f32 	%f173, %f172, %f94, %f93;
	add.f32 	%f174, %f173, 0fCB40007F;
	neg.f32 	%f175, %f174;
	fma.rn.f32 	%f176, %f170, 0f3FB8AA3B, %f175;
	fma.rn.f32 	%f177, %f170, 0f32A57060, %f176;
	mov.b32 	%r14, %f173;
	shl.b32 	%r15, %r14, 23;
	mov.b32 	%f178, %r15;
	ex2.approx.ftz.f32 	%f179, %f177;
	mul.f32 	%f180, %f179, %f178;
	st.global.f32 	[%rd111+8], %f180;
	add.f32 	%f181, %f168, %f180;
	ld.global.f32 	%f182, [%rd112+12];
	sub.f32 	%f183, %f182, %f355;
	fma.rn.f32 	%f184, %f183, 0f3BBB989D, 0f3F000000;
	cvt.sat.f32.f32 	%f185, %f184;
	fma.rm.f32 	%f186, %f185, %f94, %f93;
	add.f32 	%f187, %f186, 0fCB40007F;
	neg.f32 	%f188, %f187;
	fma.rn.f32 	%f189, %f183, 0f3FB8AA3B, %f188;
	fma.rn.f32 	%f190, %f183, 0f32A57060, %f189;
	mov.b32 	%r16, %f186;
	shl.b32 	%r17, %r16, 23;
	mov.b32 	%f191, %r17;
	ex2.approx.ftz.f32 	%f192, %f190;
	mul.f32 	%f193, %f192, %f191;
	st.global.f32 	[%rd111+12], %f193;
	add.f32 	%f364, %f181, %f193;
	add.s64 	%rd113, %rd113, -8;
	add.s64 	%rd112, %rd112, 32;
	add.s64 	%rd111, %rd111, 32;
	setp.ne.s64 	%p12, %rd113, 0;
	@%p12 bra 	$L__BB0_16;
$L__BB0_17:
	setp.eq.s64 	%p13, %rd22, 0;
	@%p13 bra 	$L__BB0_25;
	and.b64  	%rd37, %rd61, 3;
	setp.lt.u64 	%p14, %rd22, 4;
	@%p14 bra 	$L__BB0_20;
	shl.b64 	%rd84, %rd114, 2;
	add.s64 	%rd85, %rd4, %rd84;
	ld.global.f32 	%f195, [%rd85];
	sub.f32 	%f196, %f195, %f355;
	fma.rn.f32 	%f197, %f196, 0f3BBB989D, 0f3F000000;
	cvt.sat.f32.f32 	%f198, %f197;
	mov.f32 	%f199, 0f4B400001;
	mov.f32 	%f200, 0f437C0000;
	fma.rm.f32 	%f201, %f198, %f200, %f199;
	add.f32 	%f202, %f201, 0fCB40007F;
	neg.f32 	%f203, %f202;
	fma.rn.f32 	%f204, %f196, 0f3FB8AA3B, %f203;
	fma.rn.f32 	%f205, %f196, 0f32A57060, %f204;
	mov.b32 	%r18, %f201;
	shl.b32 	%r19, %r18, 23;
	mov.b32 	%f206, %r19;
	ex2.approx.ftz.f32 	%f207, %f205;
	mul.f32 	%f208, %f207, %f206;
	add.s64 	%rd86, %rd21, %rd84;
	st.global.f32 	[%rd86], %f208;
	add.f32 	%f209, %f364, %f208;
	ld.global.f32 	%f210, [%rd85+4];
	sub.f32 	%f211, %f210, %f355;
	fma.rn.f32 	%f212, %f211, 0f3BBB989D, 0f3F000000;
	cvt.sat.f32.f32 	%f213, %f212;
	fma.rm.f32 	%f214, %f213, %f200, %f199;
	add.f32 	%f215, %f214, 0fCB40007F;
	neg.f32 	%f216, %f215;
	fma.rn.f32 	%f217, %f211, 0f3FB8AA3B, %f216;
	fma.rn.f32 	%f218, %f211, 0f32A57060, %f217;
	mov.b32 	%r20, %f214;
	shl.b32 	%r21, %r20, 23;
	mov.b32 	%f219, %r21;
	ex2.approx.ftz.f32 	%f220, %f218;
	mul.f32 	%f221, %f220, %f219;
	st.global.f32 	[%rd86+4], %f221;
	add.f32 	%f222, %f209, %f221;
	ld.global.f32 	%f223, [%rd85+8];
	sub.f32 	%f224, %f223, %f355;
	fma.rn.f32 	%f225, %f224, 0f3BBB989D, 0f3F000000;
	cvt.sat.f32.f32 	%f226, %f225;
	fma.rm.f32 	%f227, %f226, %f200, %f199;
	add.f32 	%f228, %f227, 0fCB40007F;
	neg.f32 	%f229, %f228;
	fma.rn.f32 	%f230, %f224, 0f3FB8AA3B, %f229;
	fma.rn.f32 	%f231, %f224, 0f32A57060, %f230;
	mov.b32 	%r22, %f227;
	shl.b32 	%r23, %r22, 23;
	mov.b32 	%f232, %r23;
	ex2.approx.ftz.f32 	%f233, %f231;
	mul.f32 	%f234, %f233, %f232;
	st.global.f32 	[%rd86+8], %f234;
	add.f32 	%f235, %f222, %f234;
	ld.global.f32 	%f236, [%rd85+12];
	sub.f32 	%f237, %f236, %f355;
	fma.rn.f32 	%f238, %f237, 0f3BBB989D, 0f3F000000;
	cvt.sat.f32.f32 	%f239, %f238;
	fma.rm.f32 	%f240, %f239, %f200, %f199;
	add.f32 	%f241, %f240, 0fCB40007F;
	neg.f32 	%f242, %f241;
	fma.rn.f32 	%f243, %f237, 0f3FB8AA3B, %f242;
	fma.rn.f32 	%f244, %f237, 0f32A57060, %f243;
	mov.b32 	%r24, %f240;
	shl.b32 	%r25, %r24, 23;
	mov.b32 	%f245, %r25;
	ex2.approx.ftz.f32 	%f246, %f244;
	mul.f32 	%f247, %f246, %f245;
	st.global.f32 	[%rd86+12], %f247;
	add.f32 	%f364, %f235, %f247;
	add.s64 	%rd114, %rd114, 4;
$L__BB0_20:
	setp.eq.s64 	%p15, %rd37, 0;
	@%p15 bra 	$L__BB0_25;
	setp.eq.s64 	%p16, %rd37, 1;
	@%p16 bra 	$L__BB0_23;
	shl.b64 	%rd87, %rd114, 2;
	add.s64 	%rd88, %rd4, %rd87;
	ld.global.f32 	%f249, [%rd88];
	sub.f32 	%f250, %f249, %f355;
	fma.rn.f32 	%f251, %f250, 0f3BBB989D, 0f3F000000;
	cvt.sat.f32.f32 	%f252, %f251;
	mov.f32 	%f253, 0f4B400001;
	mov.f32 	%f254, 0f437C0000;
	fma.rm.f32 	%f255, %f252, %f254, %f253;
	add.f32 	%f256, %f255, 0fCB40007F;
	neg.f32 	%f257, %f256;
	fma.rn.f32 	%f258, %f250, 0f3FB8AA3B, %f257;
	fma.rn.f32 	%f259, %f250, 0f32A57060, %f258;
	mov.b32 	%r26, %f255;
	shl.b32 	%r27, %r26, 23;
	mov.b32 	%f260, %r27;
	ex2.approx.ftz.f32 	%f261, %f259;
	mul.f32 	%f262, %f261, %f260;
	add.s64 	%rd89, %rd21, %rd87;
	st.global.f32 	[%rd89], %f262;
	add.f32 	%f263, %f364, %f262;
	ld.global.f32 	%f264, [%rd88+4];
	sub.f32 	%f265, %f264, %f355;
	fma.rn.f32 	%f266, %f265, 0f3BBB989D, 0f3F000000;
	cvt.sat.f32.f32 	%f267, %f266;
	fma.rm.f32 	%f268, %f267, %f254, %f253;
	add.f32 	%f269, %f268, 0fCB40007F;
	neg.f32 	%f270, %f269;
	fma.rn.f32 	%f271, %f265, 0f3FB8AA3B, %f270;
	fma.rn.f32 	%f272, %f265, 0f32A57060, %f271;
	mov.b32 	%r28, %f268;
	shl.b32 	%r29, %r28, 23;
	mov.b32 	%f273, %r29;
	ex2.approx.ftz.f32 	%f274, %f272;
	mul.f32 	%f275, %f274, %f273;
	st.global.f32 	[%rd89+4], %f275;
	add.f32 	%f364, %f263, %f275;
	add.s64 	%rd114, %rd114, 2;
$L__BB0_23:
	and.b64  	%rd90, %rd61, 1;
	setp.eq.b64 	%p17, %rd90, 1;
	not.pred 	%p18, %p17;
	@%p18 bra 	$L__BB0_25;
	shl.b64 	%rd91, %rd114, 2;
	add.s64 	%rd92, %rd4, %rd91;
	ld.global.f32 	%f276, [%rd92];
	sub.f32 	%f277, %f276, %f355;
	fma.rn.f32 	%f278, %f277, 0f3BBB989D, 0f3F000000;
	cvt.sat.f32.f32 	%f279, %f278;
	mov.f32 	%f280, 0f4B400001;
	mov.f32 	%f281, 0f437C0000;
	fma.rm.f32 	%f282, %f279, %f281, %f280;
	add.f32 	%f283, %f282, 0fCB40007F;
	neg.f32 	%f284, %f283;
	fma.rn.f32 	%f285, %f277, 0f3FB8AA3B, %f284;
	fma.rn.f32 	%f286, %f277, 0f32A57060, %f285;
	mov.b32 	%r30, %f282;
	shl.b32 	%r31, %r30, 23;
	mov.b32 	%f287, %r31;
	ex2.approx.ftz.f32 	%f288, %f286;
	mul.f32 	%f289, %f288, %f287;
	add.s64 	%rd93, %rd21, %rd91;
	st.global.f32 	[%rd93], %f289;
	add.f32 	%f364, %f364, %f289;
$L__BB0_25:
	setp.eq.s64 	%p19, %rd61, 0;
	rcp.rn.f32 	%f27, %f364;
	@%p19 bra 	$L__BB0_38;
	and.b64  	%rd42, %rd61, 15;
	setp.lt.u64 	%p20, %rd61, 16;
	mov.b64 	%rd120, 0;
	@%p20 bra 	$L__BB0_29;
	and.b64  	%rd120, %rd61, -16;
	add.s64 	%rd96, %rd65, %rd1;
	add.s64 	%rd117, %rd96, 32;
	mov.u64 	%rd118, %rd120;
$L__BB0_28:
	.pragma "nounroll";
	ld.global.f32 	%f290, [%rd117+-32];
	mul.f32 	%f291, %f27, %f290;
	st.global.f32 	[%rd117+-32], %f291;
	ld.global.f32 	%f292, [%rd117+-28];
	mul.f32 	%f293, %f27, %f292;
	st.global.f32 	[%rd117+-28], %f293;
	ld.global.f32 	%f294, [%rd117+-24];
	mul.f32 	%f295, %f27, %f294;
	st.global.f32 	[%rd117+-24], %f295;
	ld.global.f32 	%f296, [%rd117+-20];
	mul.f32 	%f297, %f27, %f296;
	st.global.f32 	[%rd117+-20], %f297;
	ld.global.f32 	%f298, [%rd117+-16];
	mul.f32 	%f299, %f27, %f298;
	st.global.f32 	[%rd117+-16], %f299;
	ld.global.f32 	%f300, [%rd117+-12];
	mul.f32 	%f301, %f27, %f300;
	st.global.f32 	[%rd117+-12], %f301;
	ld.global.f32 	%f302, [%rd117+-8];
	mul.f32 	%f303, %f27, %f302;
	st.global.f32 	[%rd117+-8], %f303;
	ld.global.f32 	%f304, [%rd117+-4];
	mul.f32 	%f305, %f27, %f304;
	st.global.f32 	[%rd117+-4], %f305;
	ld.global.f32 	%f306, [%rd117];
	mul.f32 	%f307, %f27, %f306;
	st.global.f32 	[%rd117], %f307;
	ld.global.f32 	%f308, [%rd117+4];
	mul.f32 	%f309, %f27, %f308;
	st.global.f32 	[%rd117+4], %f309;
	ld.global.f32 	%f310, [%rd117+8];
	mul.f32 	%f311, %f27, %f310;
	st.global.f32 	[%rd117+8], %f311;
	ld.global.f32 	%f312, [%rd117+12];
	mul.f32 	%f313, %f27, %f312;
	st.global.f32 	[%rd117+12], %f313;
	ld.global.f32 	%f314, [%rd117+16];
	mul.f32 	%f315, %f27, %f314;
	st.global.f32 	[%rd117+16], %f315;
	ld.global.f32 	%f316, [%rd117+20];
	mul.f32 	%f317, %f27, %f316;
	st.global.f32 	[%rd117+20], %f317;
	ld.global.f32 	%f318, [%rd117+24];
	mul.f32 	%f319, %f27, %f318;
	st.global.f32 	[%rd117+24], %f319;
	ld.global.f32 	%f320, [%rd117+28];
	mul.f32 	%f321, %f27, %f320;
	st.global.f32 	[%rd117+28], %f321;
	add.s64 	%rd118, %rd118, -16;
	add.s64 	%rd117, %rd117, 64;
	setp.ne.s64 	%p21, %rd118, 0;
	@%p21 bra 	$L__BB0_28;
$L__BB0_29:
	setp.eq.s64 	%p22, %rd42, 0;
	@%p22 bra 	$L__BB0_38;
	and.b64  	%rd50, %rd61, 7;
	setp.lt.u64 	%p23, %rd42, 8;
	@%p23 bra 	$L__BB0_32;
	shl.b64 	%rd97, %rd120, 2;
	add.s64 	%rd98, %rd21, %rd97;
	ld.global.f32 	%f322, [%rd98];
	mul.f32 	%f323, %f27, %f322;
	st.global.f32 	[%rd98], %f323;
	ld.global.f32 	%f324, [%rd98+4];
	mul.f32 	%f325, %f27, %f324;
	st.global.f32 	[%rd98+4], %f325;
	ld.global.f32 	%f326, [%rd98+8];
	mul.f32 	%f327, %f27, %f326;
	st.global.f32 	[%rd98+8], %f327;
	ld.global.f32 	%f328, [%rd98+12];
	mul.f32 	%f329, %f27, %f328;
	st.global.f32 	[%rd98+12], %f329;
	ld.global.f32 	%f330, [%rd98+16];
	mul.f32 	%f331, %f27, %f330;
	st.global.f32 	[%rd98+16], %f331;
	ld.global.f32 	%f332, [%rd98+20];
	mul.f32 	%f333, %f27, %f332;
	st.global.f32 	[%rd98+20], %f333;
	ld.global.f32 	%f334, [%rd98+24];
	mul.f32 	%f335, %f27, %f334;
	st.global.f32 	[%rd98+24], %f335;
	ld.global.f32 	%f336, [%rd98+28];
	mul.f32 	%f337, %f27, %f336;
	st.global.f32 	[%rd98+28], %f337;
	add.s64 	%rd120, %rd120, 8;
$L__BB0_32:
	setp.eq.s64 	%p24, %rd50, 0;
	@%p24 bra 	$L__BB0_38;
	and.b64  	%rd122, %rd61, 3;
	setp.lt.u64 	%p25, %rd50, 4;
	@%p25 bra 	$L__BB0_35;
	shl.b64 	%rd99, %rd120, 2;
	add.s64 	%rd100, %rd21, %rd99;
	ld.global.f32 	%f338, [%rd100];
	mul.f32 	%f339, %f27, %f338;
	st.global.f32 	[%rd100], %f339;
	ld.global.f32 	%f340, [%rd100+4];
	mul.f32 	%f341, %f27, %f340;
	st.global.f32 	[%rd100+4], %f341;
	ld.global.f32 	%f342, [%rd100+8];
	mul.f32 	%f343, %f27, %f342;
	st.global.f32 	[%rd100+8], %f343;
	ld.global.f32 	%f344, [%rd100+12];
	mul.f32 	%f345, %f27, %f344;
	st.global.f32 	[%rd100+12], %f345;
	add.s64 	%rd120, %rd120, 4;
$L__BB0_35:
	setp.eq.s64 	%p26, %rd122, 0;
	@%p26 bra 	$L__BB0_38;
	shl.b64 	%rd102, %rd120, 2;
	add.s64 	%rd103, %rd65, %rd102;
	add.s64 	%rd123, %rd1, %rd103;
$L__BB0_37:
	.pragma "nounroll";
	ld.global.f32 	%f346, [%rd123];
	mul.f32 	%f347, %f27, %f346;
	st.global.f32 	[%rd123], %f347;
	add.s64 	%rd123, %rd123, 4;
	add.s64 	%rd122, %rd122, -1;
	setp.ne.s64 	%p27, %rd122, 0;
	@%p27 bra 	$L__BB0_37;
$L__BB0_38:
	ret;

}
	// .globl	_Z9SoftmaxV2PKfPfmm
.visible .entry _Z9SoftmaxV2PKfPfmm(
	.param .u64 .ptr .align 1 _Z9SoftmaxV2PKfPfmm_param_0,
	.param .u64 .ptr .align 1 _Z9SoftmaxV2PKfPfmm_param_1,
	.param .u64 _Z9SoftmaxV2PKfPfmm_param_2,
	.param .u64 _Z9SoftmaxV2PKfPfmm_param_3
)
{
	.reg .pred 	%p<13>;
	.reg .b32 	%r<20>;
	.reg .b32 	%f<41>;
	.reg .b64 	%rd<37>;

	ld.param.u64 	%rd20, [_Z9SoftmaxV2PKfPfmm_param_0];
	ld.param.u64 	%rd21, [_Z9SoftmaxV2PKfPfmm_param_1];
	ld.param.u64 	%rd19, [_Z9SoftmaxV2PKfPfmm_param_3];
	cvta.to.global.u64 	%rd1, %rd20;
	cvta.to.global.u64 	%rd2, %rd21;
	mov.u32 	%r3, %ctaid.x;
	cvt.u32.u64 	%r4, %rd19;
	mul.lo.s32 	%r1, %r3, %r4;
	mov.u32 	%r5, %tid.x;
	cvt.u64.u32 	%rd36, %r5;
	setp.le.u64 	%p1, %rd19, %rd36;
	mov.f32 	%f38, 0fFF800000;
	@%p1 bra 	$L__BB1_3;
	cvt.s64.s32 	%rd4, %r1;
	mov.u32 	%r6, %ntid.x;
	cvt.u64.u32 	%rd5, %r6;
	mov.f32 	%f38, 0fFF800000;
	mov.u64 	%rd32, %rd36;
$L__BB1_2:
	add.s64 	%rd22, %rd32, %rd4;
	shl.b64 	%rd23, %rd22, 2;
	add.s64 	%rd24, %rd1, %rd23;
	ld.global.f32 	%f11, [%rd24];
	max.f32 	%f38, %f11, %f38;
	add.s64 	%rd32, %rd32, %rd5;
	setp.lt.u64 	%p2, %rd32, %rd19;
	@%p2 bra 	$L__BB1_2;
$L__BB1_3:
	cvt.u32.u64 	%r7, %rd36;
	shl.b32 	%r8, %r7, 2;
	mov.u32 	%r9, cur_row;
	add.s32 	%r2, %r9, %r8;
	st.shared.f32 	[%r2], %f38;
	bar.sync 	0;
	mov.u32 	%r10, %ntid.x;
	cvt.u64.u32 	%rd8, %r10;
	setp.lt.u32 	%p3, %r10, 2;
	@%p3 bra 	$L__BB1_8;
	mov.u64 	%rd33, %rd8;
$L__BB1_5:
	shr.u64 	%rd10, %rd33, 1;
	setp.le.u64 	%p4, %rd10, %rd36;
	@%p4 bra 	$L__BB1_7;
	ld.shared.f32 	%f12, [%r2];
	cvt.u32.u64 	%r11, %rd10;
	shl.b32 	%r12, %r11, 2;
	add.s32 	%r13, %r2, %r12;
	ld.shared.f32 	%f13, [%r13];
	max.f32 	%f14, %f12, %f13;
	st.shared.f32 	[%r2], %f14;
$L__BB1_7:
	bar.sync 	0;
	setp.gt.u64 	%p5, %rd33, 3;
	mov.u64 	%rd33, %rd10;
	@%p5 bra 	$L__BB1_5;
$L__BB1_8:
	setp.le.u64 	%p6, %rd19, %rd36;
	ld.shared.f32 	%f4, [cur_row];
	bar.sync 	0;
	mov.f32 	%f40, 0f00000000;
	@%p6 bra 	$L__BB1_11;
	cvt.s64.s32 	%rd11, %r1;
	mov.f32 	%f40, 0f00000000;
	mov.u64 	%rd34, %rd36;
$L__BB1_10:
	add.s64 	%rd25, %rd34, %rd11;
	shl.b64 	%rd26, %rd25, 2;
	add.s64 	%rd27, %rd1, %rd26;
	ld.global.f32 	%f17, [%rd27];
	sub.f32 	%f18, %f17, %f4;
	fma.rn.f32 	%f19, %f18, 0f3BBB989D, 0f3F000000;
	cvt.sat.f32.f32 	%f20, %f19;
	mov.f32 	%f21, 0f4B400001;
	mov.f32 	%f22, 0f437C0000;
	fma.rm.f32 	%f23, %f20, %f22, %f21;
	add.f32 	%f24, %f23, 0fCB40007F;
	neg.f32 	%f25, %f24;
	fma.rn.f32 	%f26, %f18, 0f3FB8AA3B, %f25;
	fma.rn.f32 	%f27, %f18, 0f32A57060, %f26;
	mov.b32 	%r14, %f23;
	shl.b32 	%r15, %r14, 23;
	mov.b32 	%f28, %r15;
	ex2.approx.ftz.f32 	%f29, %f27;
	mul.f32 	%f30, %f29, %f28;
	add.s64 	%rd28, %rd2, %rd26;
	st.global.f32 	[%rd28], %f30;
	add.f32 	%f40, %f40, %f30;
	add.s64 	%rd34, %rd34, %rd8;
	setp.lt.u64 	%p7, %rd34, %rd19;
	@%p7 bra 	$L__BB1_10;
$L__BB1_11:
	cvt.u32.u64 	%r16, %rd8;
	setp.lt.u32 	%p8, %r16, 2;
	st.shared.f32 	[%r2], %f40;
	bar.sync 	0;
	@%p8 bra 	$L__BB1_16;
	mov.u64 	%rd35, %rd8;
$L__BB1_13:
	shr.u64 	%rd15, %rd35, 1;
	setp.le.u64 	%p9, %rd15, %rd36;
	@%p9 bra 	$L__BB1_15;
	cvt.u32.u64 	%r17, %rd15;
	shl.b32 	%r18, %r17, 2;
	add.s32 	%r19, %r2, %r18;
	ld.shared.f32 	%f31, [%r19];
	ld.shared.f32 	%f32, [%r2];
	add.f32 	%f33, %f31, %f32;
	st.shared.f32 	[%r2], %f33;
$L__BB1_15:
	bar.sync 	0;
	setp.gt.u64 	%p10, %rd35, 3;
	mov.u64 	%rd35, %rd15;
	@%p10 bra 	$L__BB1_13;
$L__BB1_16:
	setp.le.u64 	%p11, %rd19, %rd36;
	@%p11 bra 	$L__BB1_19;
	ld.shared.f32 	%f34, [cur_row];
	cvt.s64.s32 	%rd16, %r1;
	rcp.rn.f32 	%f8, %f34;
$L__BB1_18:
	add.s64 	%rd29, %rd36, %rd16;
	shl.b64 	%rd30, %rd29, 2;
	add.s64 	%rd31, %rd2, %rd30;
	ld.global.f32 	%f35, [%rd31];
	mul.f32 	%f36, %f8, %f35;
	st.global.f32 	[%rd31], %f36;
	add.s64 	%rd36, %rd36, %rd8;
	setp.lt.u64 	%p12, %rd36, %rd19;
	@%p12 bra 	$L__BB1_18;
$L__BB1_19:
	ret;

}


// ===== COMPILED SASS (sm_100) =====

	.target	sm_100

	.elftype	@"ET_EXEC"


//--------------------- .note.nv.tkinfo           --------------------------
	.section	.note.nv.tkinfo,"",@"SHT_NOTE"
	.sectionflags	@"SHF_NOTE_NV_TKINFO"
	.tkinfo
        /*0018*/ 	.word	0x00000002
        /*0030*/ 	.string	""
        /*0030*/ 	.string	"ptxas"
        /*0030*/ 	.string	"Cuda compilation tools, release 13.0, V13.0.88"
        /*0030*/ 	.string	"Build cuda_13.0.r13.0/compiler.36424714_0"
        /*0030*/ 	.string	"-arch sm_100 -m 64 "



//--------------------- .note.nv.cuinfo           --------------------------
	.section	.note.nv.cuinfo,"",@"SHT_NOTE"
	.sectionflags	@"SHF_NOTE_NV_CUINFO"
        /*0018*/ 	.short	0x0002
        /*001a*/ 	.short	0x0064
        /*001c*/ 	.short	0x0082
	.zero		2


//--------------------- .nv.info                  --------------------------
	.section	.nv.info,"",@"SHT_CUDA_INFO"
	.align	4


	//----- nvinfo : EIATTR_REGCOUNT
	.align		4
        /*0000*/ 	.byte	0x04, 0x2f
        /*0002*/ 	.short	(.L_1 - .L_0)
	.align		4
.L_0:
        /*0004*/ 	.word	index@(_Z9SoftmaxV1PKfPfmm)
        /*0008*/ 	.word	0x00000020


	//----- nvinfo : EIATTR_FRAME_SIZE
	.align		4
.L_1:
        /*000c*/ 	.byte	0x04, 0x11
        /*000e*/ 	.short	(.L_3 - .L_2)
	.align		4
.L_2:
        /*0010*/ 	.word	index@($__internal_1_$__cuda_sm20_rcp_rn_f32_slowpath)
        /*0014*/ 	.word	0x00000000


	//----- nvinfo : EIATTR_FRAME_SIZE
	.align		4
.L_3:
        /*0018*/ 	.byte	0x04, 0x11
        /*001a*/ 	.short	(.L_5 - .L_4)
	.align		4
.L_4:
        /*001c*/ 	.word	index@(_Z9SoftmaxV1PKfPfmm)
        /*0020*/ 	.word	0x00000000


	//----- nvinfo : EIATTR_REGCOUNT
	.align		4
.L_5:
        /*0024*/ 	.byte	0x04, 0x2f
        /*0026*/ 	.short	(.L_7 - .L_6)
	.align		4
.L_6:
        /*0028*/ 	.word	index@(_Z9SoftmaxV2PKfPfmm)
        /*002c*/ 	.word	0x00000014


	//----- nvinfo : EIATTR_FRAME_SIZE
	.align		4
.L_7:
        /*0030*/ 	.byte	0x04, 0x11
        /*0032*/ 	.short	(.L_9 - .L_8)
	.align		4
.L_8:
        /*0034*/ 	.word	index@($__internal_0_$__cuda_sm20_rcp_rn_f32_slowpath)
        /*0038*/ 	.word	0x00000000


	//----- nvinfo : EIATTR_FRAME_SIZE
	.align		4
.L_9:
        /*003c*/ 	.byte	0x04, 0x11
        /*003e*/ 	.short	(.L_11 - .L_10)
	.align		4
.L_10:
        /*0040*/ 	.word	index@(_Z9SoftmaxV2PKfPfmm)
        /*0044*/ 	.word	0x00000000


	//----- nvinfo : EIATTR_MIN_STACK_SIZE
	.align		4
.L_11:
        /*0048*/ 	.byte	0x04, 0x12
        /*004a*/ 	.short	(.L_13 - .L_12)
	.align		4
.L_12:
        /*004c*/ 	.word	index@(_Z9SoftmaxV2PKfPfmm)
        /*0050*/ 	.word	0x00000000


	//----- nvinfo : EIATTR_MIN_STACK_SIZE
	.align		4
.L_13:
        /*0054*/ 	.byte	0x04, 0x12
        /*0056*/ 	.short	(.L_15 - .L_14)
	.align		4
.L_14:
        /*0058*/ 	.word	index@(_Z9SoftmaxV1PKfPfmm)
        /*005c*/ 	.word	0x00000000
.L_15:


//--------------------- .nv.compat                --------------------------
	.section	.nv.compat,"",@"SHT_CUDA_COMPAT_INFO"
	.align	4
        /*0000*/ 	.byte	0x02, 0x09, 0x00, 0x00, 0x02, 0x02, 0x01, 0x00, 0x02, 0x05, 0x05, 0x00, 0x03, 0x07, 0x01, 0x01
        /*0010*/ 	.byte	0x02, 0x03, 0x00, 0x00, 0x02, 0x06, 0x01, 0x00, 0x04, 0x0b, 0x08, 0x00, 0x09, 0x00, 0x00, 0x00
        /*0020*/ 	.byte	0x00, 0x00, 0x00, 0x00


//--------------------- .nv.info._Z9SoftmaxV2PKfPfmm --------------------------
	.section	.nv.info._Z9SoftmaxV2PKfPfmm,"",@"SHT_CUDA_INFO"
	.sectionflags	@""
	.align	4


	//----- nvinfo : EIATTR_CUDA_API_VERSION
	.align		4
        /*0000*/ 	.byte	0x04, 0x37
        /*0002*/ 	.short	(.L_17 - .L_16)
.L_16:
        /*0004*/ 	.word	0x00000082


	//----- nvinfo : EIATTR_KPARAM_INFO
	.align		4
.L_17:
        /*0008*/ 	.byte	0x04, 0x17
        /*000a*/ 	.short	(.L_19 - .L_18)
.L_18:
        /*000c*/ 	.word	0x00000000
        /*0010*/ 	.short	0x0003
        /*0012*/ 	.short	0x0018
        /*0014*/ 	.byte	0x00, 0xf0, 0x21, 0x00


	//----- nvinfo : EIATTR_KPARAM_INFO
	.align		4
.L_19:
        /*0018*/ 	.byte	0x04, 0x17
        /*001a*/ 	.short	(.L_21 - .L_20)
.L_20:
        /*001c*/ 	.word	0x00000000
        /*0020*/ 	.short	0x0002
        /*0022*/ 	.short	0x0010
        /*0024*/ 	.byte	0x00, 0xf0, 0x21, 0x00


	//----- nvinfo : EIATTR_KPARAM_INFO
	.align		4
.L_21:
        /*0028*/ 	.byte	0x04, 0x17
        /*002a*/ 	.short	(.L_23 - .L_22)
.L_22:
        /*002c*/ 	.word	0x00000000
        /*0030*/ 	.short	0x0001
        /*0032*/ 	.short	0x0008
        /*0034*/ 	.byte	0x00, 0xf5, 0x21, 0x00


	//----- nvinfo : EIATTR_KPARAM_INFO
	.align		4
.L_23:
        /*0038*/ 	.byte	0x04, 0x17
        /*003a*/ 	.short	(.L_25 - .L_24)
.L_24:
        /*003c*/ 	.word	0x00000000
        /*0040*/ 	.short	0x0000
        /*0042*/ 	.short	0x0000
        /*0044*/ 	.byte	0x00, 0xf5, 0x21, 0x00


	//----- nvinfo : EIATTR_SPARSE_MMA_MASK
	.align		4
.L_25:
        /*0048*/ 	.byte	0x03, 0x50
        /*004a*/ 	.short	0x0000


	//----- nvinfo : EIATTR_MAXREG_COUNT
	.align		4
        /*004c*/ 	.byte	0x03, 0x1b
        /*004e*/ 	.short	0x00ff


	//----- nvinfo : EIATTR_NUM_BARRIERS
	.align		4
        /*0050*/ 	.byte	0x02, 0x4c
        /*0052*/ 	.byte	0x01
	.zero		1


	//----- nvinfo : EIATTR_MERCURY_ISA_VERSION
	.align		4
        /*0054*/ 	.byte	0x03, 0x5f
        /*0056*/ 	.short	0x0101


	//----- nvinfo : EIATTR_VRC_CTA_INIT_COUNT
	.align		4
        /*0058*/ 	.byte	0x02, 0x4a
	.zero		1
	.zero		1


	//----- nvinfo : EIATTR_EXIT_INSTR_OFFSETS
	.align		4
        /*005c*/ 	.byte	0x04, 0x1c
        /*005e*/ 	.short	(.L_27 - .L_26)


	//   ....[0]....
.L_26:
        /*0060*/ 	.word	0x000007a0


	//   ....[1]....
        /*0064*/ 	.word	0x00000980


	//----- nvinfo : EIATTR_CRS_STACK_SIZE
	.align		4
.L_27:
        /*0068*/ 	.byte	0x04, 0x1e
        /*006a*/ 	.short	(.L_29 - .L_28)
.L_28:
        /*006c*/ 	.word	0x00000000


	//----- nvinfo : EIATTR_CBANK_PARAM_SIZE
	.align		4
.L_29:
        /*0070*/ 	.byte	0x03, 0x19
        /*0072*/ 	.short	0x0020


	//----- nvinfo : EIATTR_PARAM_CBANK
	.align		4
        /*0074*/ 	.byte	0x04, 0x0a
        /*0076*/ 	.short	(.L_31 - .L_30)
	.align		4
.L_30:
        /*0078*/ 	.word	index@(.nv.constant0._Z9SoftmaxV2PKfPfmm)
        /*007c*/ 	.short	0x0380
        /*007e*/ 	.short	0x0020


	//----- nvinfo : EIATTR_SW_WAR
	.align		4
.L_31:
        /*0080*/ 	.byte	0x04, 0x36
        /*0082*/ 	.short	(.L_33 - .L_32)
.L_32:
        /*0084*/ 	.word	0x00000008
.L_33:


//--------------------- .nv.info._Z9SoftmaxV1PKfPfmm --------------------------
	.section	.nv.info._Z9SoftmaxV1PKfPfmm,"",@"SHT_CUDA_INFO"
	.sectionflags	@""
	.align	4


	//----- nvinfo : EIATTR_CUDA_API_VERSION
	.align		4
        /*0000*/ 	.byte	0x04, 0x37
        /*0002*/ 	.short	(.L_35 - .L_34)
.L_34:
        /*0004*/ 	.word	0x00000082


	//----- nvinfo : EIATTR_KPARAM_INFO
	.align		4
.L_35:
        /*0008*/ 	.byte	0x04, 0x17
        /*000a*/ 	.short	(.L_37 - .L_36)
.L_36:
        /*000c*/ 	.word	0x00000000
        /*0010*/ 	.short	0x0003
        /*0012*/ 	.short	0x0018
        /*0014*/ 	.byte	0x00, 0xf0, 0x21, 0x00


	//----- nvinfo : EIATTR_KPARAM_INFO
	.align		4
.L_37:
        /*0018*/ 	.byte	0x04, 0x17
        /*001a*/ 	.short	(.L_39 - .L_38)
.L_38:
        /*001c*/ 	.word	0x00000000
        /*0020*/ 	.short	0x0002
        /*0022*/ 	.short	0x0010
        /*0024*/ 	.byte	0x00, 0xf0, 0x21, 0x00


	//----- nvinfo : EIATTR_KPARAM_INFO
	.align		4
.L_39:
        /*0028*/ 	.byte	0x04, 0x17
        /*002a*/ 	.short	(.L_41 - .L_40)
.L_40:
        /*002c*/ 	.word	0x00000000
        /*0030*/ 	.short	0x0001
        /*0032*/ 	.short	0x0008
        /*0034*/ 	.byte	0x00, 0xf5, 0x21, 0x00


	//----- nvinfo : EIATTR_KPARAM_INFO
	.align		4
.L_41:
        /*0038*/ 	.byte	0x04, 0x17
        /*003a*/ 	.short	(.L_43 - .L_42)
.L_42:
        /*003c*/ 	.word	0x00000000
        /*0040*/ 	.short	0x0000
        /*0042*/ 	.short	0x0000
        /*0044*/ 	.byte	0x00, 0xf5, 0x21, 0x00


	//----- nvinfo : EIATTR_SPARSE_MMA_MASK
	.align		4
.L_43:
        /*0048*/ 	.byte	0x03, 0x50
        /*004a*/ 	.short	0x0000


	//----- nvinfo : EIATTR_MAXREG_COUNT
	.align		4
        /*004c*/ 	.byte	0x03, 0x1b
        /*004e*/ 	.short	0x00ff


	//----- nvinfo : EIATTR_MERCURY_ISA_VERSION
	.align		4
        /*0050*/ 	.byte	0x03, 0x5f
        /*0052*/ 	.short	0x0101


	//----- nvinfo : EIATTR_VRC_CTA_INIT_COUNT
	.align		4
        /*0054*/ 	.byte	0x02, 0x4a
	.zero		1
	.zero		1


	//----- nvinfo : EIATTR_EXIT_INSTR_OFFSETS
	.align		4
        /*0058*/ 	.byte	0x04, 0x1c
        /*005a*/ 	.short	(.L_45 - .L_44)


	//   ....[0]....
.L_44:
        /*005c*/ 	.word	0x000018e0


	//   ....[1]....
        /*0060*/ 	.word	0x00001d70


	//   ....[2]....
        /*0064*/ 	.word	0x00001fa0


	//   ....[3]....
        /*0068*/ 	.word	0x000020f0


	//   ....[4]....
        /*006c*/ 	.word	0x00002230


	//----- nvinfo : EIATTR_CRS_STACK_SIZE
	.align		4
.L_45:
        /*0070*/ 	.byte	0x04, 0x1e
        /*0072*/ 	.short	(.L_47 - .L_46)
.L_46:
        /*0074*/ 	.word	0x00000000


	//----- nvinfo : EIATTR_CBANK_PARAM_SIZE
	.align		4
.L_47:
        /*0078*/ 	.byte	0x03, 0x19
        /*007a*/ 	.short	0x0020


	//----- nvinfo : EIATTR_PARAM_CBANK
	.align		4
        /*007c*/ 	.byte	0x04, 0x0a
        /*007e*/ 	.short	(.L_49 - .L_48)
	.align		4
.L_48:
        /*0080*/ 	.word	index@(.nv.constant0._Z9SoftmaxV1PKfPfmm)
        /*0084*/ 	.short	0x0380
        /*0086*/ 	.short	0x0020


	//----- nvinfo : EIATTR_SW_WAR
	.align		4
.L_49:
        /*0088*/ 	.byte	0x04, 0x36
        /*008a*/ 	.short	(.L_51 - .L_50)
.L_50:
        /*008c*/ 	.word	0x00000008
.L_51:


//--------------------- .nv.callgraph             --------------------------
	.section	.nv.callgraph,"",@"SHT_CUDA_CALLGRAPH"
	.align	4
	.sectionentsize	8
	.align		4
        /*0000*/ 	.word	0x00000000
	.align		4
        /*0004*/ 	.word	0xffffffff
	.align		4
        /*0008*/ 	.word	0x00000000
	.align		4
        /*000c*/ 	.word	0xfffffffe
	.align		4
        /*0010*/ 	.word	0x00000000
	.align		4
        /*0014*/ 	.word	0xfffffffd
	.align		4
        /*0018*/ 	.word	0x00000000
	.align		4
        /*001c*/ 	.word	0xfffffffc


//--------------------- .text._Z9SoftmaxV2PKfPfmm --------------------------
	.section	.text._Z9SoftmaxV2PKfPfmm,"ax",@progbits
	.align	128
        .global         _Z9SoftmaxV2PKfPfmm
        .type           _Z9SoftmaxV2PKfPfmm,@function
        .size           _Z9SoftmaxV2PKfPfmm,(.L_x_36 - _Z9SoftmaxV2PKfPfmm)
        .other          _Z9SoftmaxV2PKfPfmm,@"STO_CUDA_ENTRY STV_DEFAULT"
_Z9SoftmaxV2PKfPfmm:
.text._Z9SoftmaxV2PKfPfmm:
[----:B------:R-:W-:Y:S01]  /*0000*/  LDC R1, c[0x0][0x37c] ;  /* 0x0000df00ff017b82 */ /* 0x000fe20000000800 */
[----:B------:R-:W0:Y:S07]  /*0010*/  S2R R3, SR_TID.X ;  /* 0x0000000000037919 */ /* 0x000e2e0000002100 */
[----:B------:R-:W0:Y:S01]  /*0020*/  LDC.64 R12, c[0x0][0x398] ;  /* 0x0000e600ff0c7b82 */ /* 0x000e220000000a00 */
[----:B------:R-:W1:Y:S01]  /*0030*/  LDCU.64 UR6, c[0x0][0x358] ;  /* 0x00006b00ff0677ac */ /* 0x000e620008000a00 */
[----:B------:R-:W-:Y:S01]  /*0040*/  BSSY.RECONVERGENT B0, `(.L_x_0) ;  /* 0x0000018000007945 */ /* 0x000fe20003800200 */
[----:B------:R-:W-:Y:S01]  /*0050*/  IMAD.MOV.U32 R2, RZ, RZ, RZ ;  /* 0x000000ffff027224 */ /* 0x000fe200078e00ff */
[----:B------:R-:W2:Y:S01]  /*0060*/  LDCU.64 UR8, c[0x0][0x380] ;  /* 0x00007000ff0877ac */ /* 0x000ea20008000a00 */
[----:B------:R-:W-:-:S03]  /*0070*/  IMAD.MOV.U32 R5, RZ, RZ, -0x800000 ;  /* 0xff800000ff057424 */ /* 0x000fc600078e00ff */
[----:B------:R-:W3:Y:S01]  /*0080*/  S2UR UR4, SR_CTAID.X ;  /* 0x00000000000479c3 */ /* 0x000ee20000002500 */
[----:B0-----:R-:W-:Y:S01]  /*0090*/  ISETP.GE.U32.AND P0, PT, R3, R12, PT ;  /* 0x0000000c0300720c */ /* 0x001fe20003f06070 */
[----:B---3--:R-:W-:-:S03]  /*00a0*/  IMAD R4, R12, UR4, RZ ;  /* 0x000000040c047c24 */ /* 0x008fc6000f8e02ff */
[----:B------:R-:W-:-:S13]  /*00b0*/  ISETP.GE.U32.AND.EX P0, PT, RZ, R13, PT, P0 ;  /* 0x0000000dff00720c */ /* 0x000fda0003f06100 */
[----:B-12---:R-:W-:Y:S05]  /*00c0*/  @P0 BRA `(.L_x_1) ;  /* 0x00000000003c0947 */ /* 0x006fea0003800000 */
[----:B------:R-:W0:Y:S01]  /*00d0*/  LDC R0, c[0x0][0x360] ;  /* 0x0000d800ff007b82 */ /* 0x000e220000000800 */
[----:B------:R-:W-:Y:S02]  /*00e0*/  IMAD.MOV.U32 R5, RZ, RZ, -0x800000 ;  /* 0xff800000ff057424 */ /* 0x000fe400078e00ff */
[----:B------:R-:W-:Y:S02]  /*00f0*/  IMAD.MOV.U32 R9, RZ, RZ, R3 ;  /* 0x000000ffff097224 */ /* 0x000fe400078e0003 */
[----:B------:R-:W-:-:S07]  /*0100*/  IMAD.MOV.U32 R10, RZ, RZ, R2 ;  /* 0x000000ffff0a7224 */ /* 0x000fce00078e0002 */
.L_x_2:
[----:B------:R-:W-:-:S04]  /*0110*/  IADD3 R7, P0, PT, R4, R9, RZ ;  /* 0x0000000904077210 */ /* 0x000fc80007f1e0ff */
[----:B------:R-:W-:Y:S02]  /*0120*/  LEA.HI.X.SX32 R8, R4, R10, 0x1, P0 ;  /* 0x0000000a04087211 */ /* 0x000fe400000f0eff */
[----:B------:R-:W-:-:S04]  /*0130*/  LEA R6, P0, R7, UR8, 0x2 ;  /* 0x0000000807067c11 */ /* 0x000fc8000f8010ff */
[----:B------:R-:W-:-:S05]  /*0140*/  LEA.HI.X R7, R7, UR9, R8, 0x2, P0 ;  /* 0x0000000907077c11 */ /* 0x000fca00080f1408 */
[----:B------:R-:W2:Y:S01]  /*0150*/  LDG.E R6, desc[UR6][R6.64] ;  /* 0x0000000606067981 */ /* 0x000ea2000c1e1900 */
[----:B0-----:R-:W-:-:S04]  /*0160*/  IADD3 R9, P1, PT, R0, R9, RZ ;  /* 0x0000000900097210 */ /* 0x001fc80007f3e0ff */
[----:B------:R-:W-:Y:S01]  /*0170*/  ISETP.GE.U32.AND P0, PT, R9, R12, PT ;  /* 0x0000000c0900720c */ /* 0x000fe20003f06070 */
[----:B------:R-:W-:-:S05]  /*0180*/  IMAD.X R10, RZ, RZ, R10, P1 ;  /* 0x000000ffff0a7224 */ /* 0x000fca00008e060a */
[----:B------:R-:W-:Y:S02]  /*0190*/  ISETP.GE.U32.AND.EX P0, PT, R10, R13, PT, P0 ;  /* 0x0000000d0a00720c */ /* 0x000fe40003f06100 */
[----:B--2---:R-:W-:-:S11]  /*01a0*/  FMNMX R5, R6, R5, !PT ;  /* 0x0000000506057209 */ /* 0x004fd60007800000 */
[----:B------:R-:W-:Y:S05]  /*01b0*/  @!P0 BRA `(.L_x_2) ;  /* 0xfffffffc00d48947 */ /* 0x000fea000383ffff */
.L_x_1:
[----:B------:R-:W-:Y:S05]  /*01c0*/  BSYNC.RECONVERGENT B0 ;  /* 0x0000000000007941 */ /* 0x000fea0003800200 */
.L_x_0:
[----:B------:R-:W0:Y:S01]  /*01d0*/  S2UR UR5, SR_CgaCtaId ;  /* 0x00000000000579c3 */ /* 0x000e220000008800 */
[----:B------:R-:W-:Y:S01]  /*01e0*/  UMOV UR4, 0x400 ;  /* 0x0000040000047882 */ /* 0x000fe20000000000 */
[----:B------:R-:W1:Y:S02]  /*01f0*/  LDCU UR8, c[0x0][0x360] ;  /* 0x00006c00ff0877ac */ /* 0x000e640008000800 */
[----:B-1----:R-:W-:Y:S02]  /*0200*/  UISETP.GE.U32.AND UP0, UPT, UR8, 0x2, UPT ;  /* 0x000000020800788c */ /* 0x002fe4000bf06070 */
[----:B0-----:R-:W-:-:S06]  /*0210*/  ULEA UR4, UR5, UR4, 0x18 ;  /* 0x0000000405047291 */ /* 0x001fcc000f8ec0ff */
[----:B------:R-:W-:-:S05]  /*0220*/  LEA R0, R3, UR4, 0x2 ;  /* 0x0000000403007c11 */ /* 0x000fca000f8e10ff */
[----:B------:R0:W-:Y:S01]  /*0230*/  STS [R0], R5 ;  /* 0x0000000500007388 */ /* 0x0001e20000000800 */
[----:B------:R-:W-:Y:S06]  /*0240*/  BAR.SYNC.DEFER_BLOCKING 0x0 ;  /* 0x0000000000007b1d */ /* 0x000fec0000010000 */
[----:B------:R-:W-:Y:S05]  /*0250*/  BRA.U !UP0, `(.L_x_3) ;  /* 0x0000000108447547 */ /* 0x000fea000b800000 */
[----:B------:R-:W-:Y:S02]  /*0260*/  IMAD.U32 R7, RZ, RZ, UR8 ;  /* 0x00000008ff077e24 */ /* 0x000fe4000f8e00ff */
[----:B------:R-:W-:-:S07]  /*0270*/  IMAD.MOV.U32 R8, RZ, RZ, RZ ;  /* 0x000000ffff087224 */ /* 0x000fce00078e00ff */
.L_x_4:
[--C-:B------:R-:W-:Y:S02]  /*0280*/  SHF.R.U64 R9, R7, 0x1, R8.reuse ;  /* 0x0000000107097819 */ /* 0x100fe40000001208 */
[----:B------:R-:W-:Y:S02]  /*0290*/  SHF.R.U32.HI R11, RZ, 0x1, R8 ;  /* 0x00000001ff0b7819 */ /* 0x000fe40000011608 */
[----:B------:R-:W-:-:S04]  /*02a0*/  ISETP.GT.U32.AND P0, PT, R9, R3, PT ;  /* 0x000000030900720c */ /* 0x000fc80003f04070 */
[----:B------:R-:W-:-:S13]  /*02b0*/  ISETP.GT.U32.AND.EX P0, PT, R11, R2, PT, P0 ;  /* 0x000000020b00720c */ /* 0x000fda0003f04100 */
[----:B------:R-:W-:Y:S01]  /*02c0*/  @P0 IMAD R6, R9, 0x4, R0 ;  /* 0x0000000409060824 */ /* 0x000fe200078e0200 */
[----:B0-----:R-:W-:Y:S05]  /*02d0*/  @P0 LDS R5, [R0] ;  /* 0x0000000000050984 */ /* 0x001fea0000000800 */
[----:B------:R-:W0:Y:S02]  /*02e0*/  @P0 LDS R6, [R6] ;  /* 0x0000000006060984 */ /* 0x000e240000000800 */
[----:B0-----:R-:W-:-:S05]  /*02f0*/  @P0 FMNMX R5, R5, R6, !PT ;  /* 0x0000000605050209 */ /* 0x001fca0007800000 */
[----:B------:R1:W-:Y:S01]  /*0300*/  @P0 STS [R0], R5 ;  /* 0x0000000500000388 */ /* 0x0003e20000000800 */
[----:B------:R-:W-:Y:S01]  /*0310*/  BAR.SYNC.DEFER_BLOCKING 0x0 ;  /* 0x0000000000007b1d */ /* 0x000fe20000010000 */
[----:B------:R-:W-:Y:S01]  /*0320*/  ISETP.GT.U32.AND P0, PT, R7, 0x3, PT ;  /* 0x000000030700780c */ /* 0x000fe20003f04070 */
[----:B------:R-:W-:-:S03]  /*0330*/  IMAD.MOV.U32 R7, RZ, RZ, R9 ;  /* 0x000000ffff077224 */ /* 0x000fc600078e0009 */
[----:B------:R-:W-:Y:S01]  /*0340*/  ISETP.GT.U32.AND.EX P0, PT, R8, RZ, PT, P0 ;  /* 0x000000ff0800720c */ /* 0x000fe20003f04100 */
[----:B------:R-:W-:-:S12]  /*0350*/  IMAD.MOV.U32 R8, RZ, RZ, R11 ;  /* 0x000000ffff087224 */ /* 0x000fd800078e000b */
[----:B-1----:R-:W-:Y:S05]  /*0360*/  @P0 BRA `(.L_x_4) ;  /* 0xfffffffc00c40947 */ /* 0x002fea000383ffff */
.L_x_3:
[----:B------:R-:W1:Y:S01]  /*0370*/  S2UR UR5, SR_CgaCtaId ;  /* 0x00000000000579c3 */ /* 0x000e620000008800 */
[----:B------:R-:W2:Y:S01]  /*0380*/  LDCU.64 UR10, c[0x0][0x398] ;  /* 0x00007300ff0a77ac */ /* 0x000ea20008000a00 */
[----:B------:R-:W-:Y:S01]  /*0390*/  BSSY.RECONVERGENT B0, `(.L_x_5) ;  /* 0x0000028000007945 */ /* 0x000fe20003800200 */
[----:B------:R-:W-:Y:S01]  /*03a0*/  IMAD.MOV.U32 R11, RZ, RZ, RZ ;  /* 0x000000ffff0b7224 */ /* 0x000fe200078e00ff */
[----:B------:R-:W-:Y:S01]  /*03b0*/  UMOV UR4, 0x400 ;  /* 0x0000040000047882 */ /* 0x000fe20000000000 */
[----:B------:R-:W3:Y:S01]  /*03c0*/  LDCU.128 UR12, c[0x0][0x380] ;  /* 0x00007000ff0c77ac */ /* 0x000ee20008000c00 */
[----:B--2---:R-:W-:-:S04]  /*03d0*/  ISETP.GE.U32.AND P0, PT, R3, UR10, PT ;  /* 0x0000000a03007c0c */ /* 0x004fc8000bf06070 */
[----:B------:R-:W-:Y:S01]  /*03e0*/  ISETP.GE.U32.AND.EX P0, PT, R2, UR11, PT, P0 ;  /* 0x0000000b02007c0c */ /* 0x000fe2000bf06100 */
[----:B-1----:R-:W-:-:S09]  /*03f0*/  ULEA UR4, UR5, UR4, 0x18 ;  /* 0x0000000405047291 */ /* 0x002fd2000f8ec0ff */
[----:B0-----:R-:W0:Y:S01]  /*0400*/  LDS R5, [UR4] ;  /* 0x00000004ff057984 */ /* 0x001e220008000800 */
[----:B------:R-:W-:Y:S06]  /*0410*/  BAR.SYNC.DEFER_BLOCKING 0x0 ;  /* 0x0000000000007b1d */ /* 0x000fec0000010000 */
[----:B---3--:R-:W-:Y:S05]  /*0420*/  @P0 BRA `(.L_x_6) ;  /* 0x0000000000780947 */ /* 0x008fea0003800000 */
[----:B------:R-:W-:Y:S02]  /*0430*/  IMAD.MOV.U32 R11, RZ, RZ, RZ ;  /* 0x000000ffff0b7224 */ /* 0x000fe400078e00ff */
[----:B------:R-:W-:Y:S02]  /*0440*/  IMAD.MOV.U32 R15, RZ, RZ, R3 ;  /* 0x000000ffff0f7224 */ /* 0x000fe400078e0003 */
[----:B------:R-:W-:-:S07]  /*0450*/  IMAD.MOV.U32 R17, RZ, RZ, R2 ;  /* 0x000000ffff117224 */ /* 0x000fce00078e0002 */
.L_x_7:
[----:B------:R-:W-:-:S04]  /*0460*/  IADD3 R12, P0, PT, R4, R15, RZ ;  /* 0x0000000f040c7210 */ /* 0x000fc80007f1e0ff */
[----:B------:R-:W-:Y:S01]  /*0470*/  LEA.HI.X.SX32 R7, R4, R17, 0x1, P0 ;  /* 0x0000001104077211 */ /* 0x000fe200000f0eff */
[----:B------:R-:W-:-:S03]  /*0480*/  IMAD.SHL.U32 R10, R12, 0x4, RZ ;  /* 0x000000040c0a7824 */ /* 0x000fc600078e00ff */
[----:B------:R-:W-:Y:S02]  /*0490*/  SHF.L.U64.HI R12, R12, 0x2, R7 ;  /* 0x000000020c0c7819 */ /* 0x000fe40000010207 */
[----:B-1----:R-:W-:-:S04]  /*04a0*/  IADD3 R6, P0, PT, R10, UR12, RZ ;  /* 0x0000000c0a067c10 */ /* 0x002fc8000ff1e0ff */
[----:B------:R-:W-:-:S05]  /*04b0*/  IADD3.X R7, PT, PT, R12, UR13, RZ, P0, !PT ;  /* 0x0000000d0c077c10 */ /* 0x000fca00087fe4ff */
[----:B------:R-:W0:Y:S01]  /*04c0*/  LDG.E R6, desc[UR6][R6.64] ;  /* 0x0000000606067981 */ /* 0x000e22000c1e1900 */
[----:B------:R-:W-:Y:S01]  /*04d0*/  IMAD.MOV.U32 R9, RZ, RZ, 0x3bbb989d ;  /* 0x3bbb989dff097424 */ /* 0x000fe200078e00ff */
[----:B------:R-:W-:Y:S01]  /*04e0*/  IADD3 R15, P1, PT, R15, UR8, RZ ;  /* 0x000000080f0f7c10 */ /* 0x000fe2000ff3e0ff */
[----:B------:R-:W-:-:S04]  /*04f0*/  IMAD.MOV.U32 R14, RZ, RZ, 0x437c0000 ;  /* 0x437c0000ff0e7424 */ /* 0x000fc800078e00ff */
[----:B------:R-:W-:Y:S02]  /*0500*/  IMAD.X R17, RZ, RZ, R17, P1 ;  /* 0x000000ffff117224 */ /* 0x000fe400008e0611 */
[----:B0-----:R-:W-:-:S04]  /*0510*/  FADD R8, -R5, R6 ;  /* 0x0000000605087221 */ /* 0x001fc80000000100 */
[----:B------:R-:W-:-:S04]  /*0520*/  FFMA.SAT R9, R8, R9, 0.5 ;  /* 0x3f00000008097423 */ /* 0x000fc80000002009 */
[----:B------:R-:W-:-:S04]  /*0530*/  FFMA.RM R9, R9, R14, 12582913 ;  /* 0x4b40000109097423 */ /* 0x000fc8000000400e */
[C---:B------:R-:W-:Y:S01]  /*0540*/  FADD R13, R9.reuse, -12583039 ;  /* 0xcb40007f090d7421 */ /* 0x040fe20000000000 */
[----:B------:R-:W-:-:S03]  /*0550*/  IMAD.SHL.U32 R6, R9, 0x800000, RZ ;  /* 0x0080000009067824 */ /* 0x000fc600078e00ff */
[----:B------:R-:W-:-:S04]  /*0560*/  FFMA R13, R8, 1.4426950216293334961, -R13 ;  /* 0x3fb8aa3b080d7823 */ /* 0x000fc8000000080d */
[----:B------:R-:W-:Y:S01]  /*0570*/  FFMA R13, R8, 1.925963033500011079e-08, R13 ;  /* 0x32a57060080d7823 */ /* 0x000fe2000000000d */
[----:B------:R-:W-:-:S04]  /*0580*/  IADD3 R8, P0, PT, R10, UR14, RZ ;  /* 0x0000000e0a087c10 */ /* 0x000fc8000ff1e0ff */
[----:B------:R-:W-:Y:S01]  /*0590*/  IADD3.X R9, PT, PT, R12, UR15, RZ, P0, !PT ;  /* 0x0000000f0c097c10 */ /* 0x000fe200087fe4ff */
[----:B------:R-:W0:Y:S01]  /*05a0*/  MUFU.EX2 R13, R13 ;  /* 0x0000000d000d7308 */ /* 0x000e220000000800 */
[----:B------:R-:W-:-:S04]  /*05b0*/  ISETP.GE.U32.AND P0, PT, R15, UR10, PT ;  /* 0x0000000a0f007c0c */ /* 0x000fc8000bf06070 */
[----:B------:R-:W-:Y:S01]  /*05c0*/  ISETP.GE.U32.AND.EX P0, PT, R17, UR11, PT, P0 ;  /* 0x0000000b11007c0c */ /* 0x000fe2000bf06100 */
[----:B0-----:R-:W-:-:S04]  /*05d0*/  FMUL R6, R6, R13 ;  /* 0x0000000d06067220 */ /* 0x001fc80000400000 */
[----:B------:R-:W-:Y:S01]  /*05e0*/  FADD R11, R6, R11 ;  /* 0x0000000b060b7221 */ /* 0x000fe20000000000 */
[----:B------:R1:W-:Y:S07]  /*05f0*/  STG.E desc[UR6][R8.64], R6 ;  /* 0x0000000608007986 */ /* 0x0003ee000c101906 */
[----:B------:R-:W-:Y:S05]  /*0600*/  @!P0 BRA `(.L_x_7) ;  /* 0xfffffffc00948947 */ /* 0x000fea000383ffff */
.L_x_6:
[----:B------:R-:W-:Y:S05]  /*0610*/  BSYNC.RECONVERGENT B0 ;  /* 0x0000000000007941 */ /* 0x000fea0003800200 */
.L_x_5:
[----:B------:R2:W-:Y:S01]  /*0620*/  STS [R0], R11 ;  /* 0x0000000b00007388 */ /* 0x0005e20000000800 */
[----:B------:R-:W-:Y:S01]  /*0630*/  UISETP.GE.U32.AND UP0, UPT, UR8, 0x2, UPT ;  /* 0x000000020800788c */ /* 0x000fe2000bf06070 */
[----:B------:R-:W-:Y:S08]  /*0640*/  BAR.SYNC.DEFER_BLOCKING 0x0 ;  /* 0x0000000000007b1d */ /* 0x000ff00000010000 */
[----:B--2---:R-:W-:Y:S05]  /*0650*/  BRA.U !UP0, `(.L_x_8) ;  /* 0x0000000108447547 */ /* 0x004fea000b800000 */
[----:B-1----:R-:W-:Y:S02]  /*0660*/  IMAD.U32 R8, RZ, RZ, UR8 ;  /* 0x00000008ff087e24 */ /* 0x002fe4000f8e00ff */
[----:B------:R-:W-:-:S07]  /*0670*/  IMAD.MOV.U32 R9, RZ, RZ, RZ ;  /* 0x000000ffff097224 */ /* 0x000fce00078e00ff */
.L_x_9:
[--C-:B------:R-:W-:Y:S02]  /*0680*/  SHF.R.U64 R10, R8, 0x1, R9.reuse ;  /* 0x00000001080a7819 */ /* 0x100fe40000001209 */
[----:B------:R-:W-:Y:S02]  /*0690*/  SHF.R.U32.HI R11, RZ, 0x1, R9 ;  /* 0x00000001ff0b7819 */ /* 0x000fe40000011609 */
[----:B------:R-:W-:-:S04]  /*06a0*/  ISETP.GT.U32.AND P0, PT, R10, R3, PT ;  /* 0x000000030a00720c */ /* 0x000fc80003f04070 */
[----:B------:R-:W-:-:S13]  /*06b0*/  ISETP.GT.U32.AND.EX P0, PT, R11, R2, PT, P0 ;  /* 0x000000020b00720c */ /* 0x000fda0003f04100 */
[----:B0-----:R-:W-:Y:S01]  /*06c0*/  @P0 IMAD R5, R10, 0x4, R0 ;  /* 0x000000040a050824 */ /* 0x001fe200078e0200 */
[----:B------:R-:W-:Y:S05]  /*06d0*/  @P0 LDS R6, [R0] ;  /* 0x0000000000060984 */ /* 0x000fea0000000800 */
[----:B------:R-:W0:Y:S02]  /*06e0*/  @P0 LDS R5, [R5] ;  /* 0x0000000005050984 */ /* 0x000e240000000800 */
[----:B0-----:R-:W-:-:S05]  /*06f0*/  @P0 FADD R7, R5, R6 ;  /* 0x0000000605070221 */ /* 0x001fca0000000000 */
[----:B------:R2:W-:Y:S01]  /*0700*/  @P0 STS [R0], R7 ;  /* 0x0000000700000388 */ /* 0x0005e20000000800 */
[----:B------:R-:W-:Y:S01]  /*0710*/  BAR.SYNC.DEFER_BLOCKING 0x0 ;  /* 0x0000000000007b1d */ /* 0x000fe20000010000 */
[----:B------:R-:W-:Y:S01]  /*0720*/  ISETP.GT.U32.AND P0, PT, R8, 0x3, PT ;  /* 0x000000030800780c */ /* 0x000fe20003f04070 */
[----:B------:R-:W-:-:S03]  /*0730*/  IMAD.MOV.U32 R8, RZ, RZ, R10 ;  /* 0x000000ffff087224 */ /* 0x000fc600078e000a */
[----:B------:R-:W-:Y:S01]  /*0740*/  ISETP.GT.U32.AND.EX P0, PT, R9, RZ, PT, P0 ;  /* 0x000000ff0900720c */ /* 0x000fe20003f04100 */
[----:B------:R-:W-:-:S12]  /*0750*/  IMAD.MOV.U32 R9, RZ, RZ, R11 ;  /* 0x000000ffff097224 */ /* 0x000fd800078e000b */
[----:B--2---:R-:W-:Y:S05]  /*0760*/  @P0 BRA `(.L_x_9) ;  /* 0xfffffffc00c40947 */ /* 0x004fea000383ffff */
.L_x_8:
[----:B------:R-:W2:Y:S02]  /*0770*/  LDCU.64 UR4, c[0x0][0x398] ;  /* 0x00007300ff0477ac */ /* 0x000ea40008000a00 */
[----:B--2---:R-:W-:-:S04]  /*0780*/  ISETP.GE.U32.AND P0, PT, R3, UR4, PT ;  /* 0x0000000403007c0c */ /* 0x004fc8000bf06070 */
[----:B------:R-:W-:-:S13]  /*0790*/  ISETP.GE.U32.AND.EX P0, PT, R2, UR5, PT, P0 ;  /* 0x0000000502007c0c */ /* 0x000fda000bf06100 */
[----:B------:R-:W-:Y:S05]  /*07a0*/  @P0 EXIT ;  /* 0x000000000000094d */ /* 0x000fea0003800000 */
[----:B------:R-:W2:Y:S01]  /*07b0*/  S2UR UR5, SR_CgaCtaId ;  /* 0x00000000000579c3 */ /* 0x000ea20000008800 */
[----:B------:R-:W-:Y:S01]  /*07c0*/  UMOV UR4, 0x400 ;  /* 0x0000040000047882 */ /* 0x000fe20000000000 */
[----:B------:R-:W3:Y:S01]  /*07d0*/  LDCU.64 UR10, c[0x0][0x398] ;  /* 0x00007300ff0a77ac */ /* 0x000ee20008000a00 */
[----:B--2---:R-:W-:-:S09]  /*07e0*/  ULEA UR4, UR5, UR4, 0x18 ;  /* 0x0000000405047291 */ /* 0x004fd2000f8ec0ff */
[----:B------:R-:W0:Y:S02]  /*07f0*/  LDS R0, [UR4] ;  /* 0x00000004ff007984 */ /* 0x000e240008000800 */
[----:B------:R-:W2:Y:S01]  /*0800*/  LDCU.64 UR4, c[0x0][0x388] ;  /* 0x00007100ff0477ac */ /* 0x000ea20008000a00 */
[----:B0-----:R-:W-:-:S05]  /*0810*/  VIADD R5, R0, 0x1800000 ;  /* 0x0180000000057836 */ /* 0x001fca0000000000 */
[----:B------:R-:W-:-:S04]  /*0820*/  LOP3.LUT R5, R5, 0x7f800000, RZ, 0xc0, !PT ;  /* 0x7f80000005057812 */ /* 0x000fc800078ec0ff */
[----:B------:R-:W-:-:S13]  /*0830*/  ISETP.GT.U32.AND P0, PT, R5, 0x1ffffff, PT ;  /* 0x01ffffff0500780c */ /* 0x000fda0003f04070 */
[----:B--23--:R-:W-:Y:S05]  /*0840*/  @P0 BRA `(.L_x_10) ;  /* 0x00000000000c0947 */ /* 0x00cfea0003800000 */
[----:B-1----:R-:W-:-:S07]  /*0850*/  MOV R6, 0x870 ;  /* 0x0000087000067802 */ /* 0x002fce0000000f00 */
[----:B------:R-:W-:Y:S05]  /*0860*/  CALL.REL.NOINC `($__internal_0_$__cuda_sm20_rcp_rn_f32_slowpath) ;  /* 0x0000000000487944 */ /* 0x000fea0003c00000 */
[----:B------:R-:W-:Y:S05]  /*0870*/  BRA `(.L_x_11) ;  /* 0x0000000000107947 */ /* 0x000fea0003800000 */
.L_x_10:
[----:B------:R-:W1:Y:S02]  /*0880*/  MUFU.RCP R5, R0 ;  /* 0x0000000000057308 */ /* 0x000e640000001000 */
[----:B-1----:R-:W-:-:S04]  /*0890*/  FFMA R6, R0, R5, -1 ;  /* 0xbf80000000067423 */ /* 0x002fc80000000005 */
[----:B------:R-:W-:-:S04]  /*08a0*/  FADD.FTZ R6, -R6, -RZ ;  /* 0x800000ff06067221 */ /* 0x000fc80000010100 */
[----:B------:R-:W-:-:S07]  /*08b0*/  FFMA R5, R5, R6, R5 ;  /* 0x0000000605057223 */ /* 0x000fce0000000005 */
.L_x_11:
[----:B------:R-:W-:-:S04]  /*08c0*/  IADD3 R0, P0, PT, R4, R3, RZ ;  /* 0x0000000304007210 */ /* 0x000fc80007f1e0ff */
[----:B0-----:R-:W-:Y:S02]  /*08d0*/  LEA.HI.X.SX32 R7, R4, R2, 0x1, P0 ;  /* 0x0000000204077211 */ /* 0x001fe400000f0eff */
[----:B------:R-:W-:-:S04]  /*08e0*/  LEA R6, P0, R0, UR4, 0x2 ;  /* 0x0000000400067c11 */ /* 0x000fc8000f8010ff */
[----:B------:R-:W-:-:S05]  /*08f0*/  LEA.HI.X R7, R0, UR5, R7, 0x2, P0 ;  /* 0x0000000500077c11 */ /* 0x000fca00080f1407 */
[----:B------:R-:W2:Y:S01]  /*0900*/  LDG.E R0, desc[UR6][R6.64] ;  /* 0x0000000606007981 */ /* 0x000ea2000c1e1900 */
[----:B------:R-:W-:-:S04]  /*0910*/  IADD3 R3, P1, PT, R3, UR8, RZ ;  /* 0x0000000803037c10 */ /* 0x000fc8000ff3e0ff */
[----:B------:R-:W-:Y:S01]  /*0920*/  ISETP.GE.U32.AND P0, PT, R3, UR10, PT ;  /* 0x0000000a03007c0c */ /* 0x000fe2000bf06070 */
[----:B------:R-:W-:-:S05]  /*0930*/  IMAD.X R2, RZ, RZ, R2, P1 ;  /* 0x000000ffff027224 */ /* 0x000fca00008e0602 */
[----:B------:R-:W-:Y:S01]  /*0940*/  ISETP.GE.U32.AND.EX P0, PT, R2, UR11, PT, P0 ;  /* 0x0000000b02007c0c */ /* 0x000fe2000bf06100 */
[----:B--2---:R-:W-:-:S05]  /*0950*/  FMUL R9, R5, R0 ;  /* 0x0000000005097220 */ /* 0x004fca0000400000 */
[----:B------:R0:W-:Y:S07]  /*0960*/  STG.E desc[UR6][R6.64], R9 ;  /* 0x0000000906007986 */ /* 0x0001ee000c101906 */
[----:B------:R-:W-:Y:S05]  /*0970*/  @!P0 BRA `(.L_x_11) ;  /* 0xfffffffc00d08947 */ /* 0x000fea000383ffff */
[----:B------:R-:W-:Y:S05]  /*0980*/  EXIT ;  /* 0x000000000000794d */ /* 0x000fea0003800000 */
        .weak           $__internal_0_$__cuda_sm20_rcp_rn_f32_slowpath
        .type           $__internal_0_$__cuda_sm20_rcp_rn_f32_slowpath,@function
        .size           $__internal_0_$__cuda_sm20_rcp_rn_f32_slowpath,(.L_x_36 - $__internal_0_$__cuda_sm20_rcp_rn_f32_slowpath)
$__internal_0_$__cuda_sm20_rcp_rn_f32_slowpath:
[----:B------:R-:W-:-:S05]  /*0990*/  IMAD.SHL.U32 R5, R0, 0x2, RZ ;  /* 0x0000000200057824 */ /* 0x000fca00078e00ff */
[----:B------:R-:W-:-:S04]  /*09a0*/  SHF.R.U32.HI R5, RZ, 0x18, R5 ;  /* 0x00000018ff057819 */ /* 0x000fc80000011605 */
[----:B------:R-:W-:-:S13]  /*09b0*/  ISETP.NE.U32.AND P0, PT, R5, RZ, PT ;  /* 0x000000ff0500720c */ /* 0x000fda0003f05070 */
[----:B------:R-:W-:Y:S05]  /*09c0*/  @P0 BRA `(.L_x_12) ;  /* 0x00000000002c0947 */ /* 0x000fea0003800000 */
[----:B------:R-:W-:-:S05]  /*09d0*/  IMAD.SHL.U32 R5, R0, 0x2, RZ ;  /* 0x0000000200057824 */ /* 0x000fca00078e00ff */
[----:B------:R-:W-:-:S13]  /*09e0*/  ISETP.NE.AND P0, PT, R5, RZ, PT ;  /* 0x000000ff0500720c */ /* 0x000fda0003f05270 */
[----:B------:R2:W3:Y:S01]  /*09f0*/  @!P0 MUFU.RCP R5, R0 ;  /* 0x0000000000058308 */ /* 0x0004e20000001000 */
[----:B------:R-:W-:Y:S05]  /*0a00*/  @!P0 BRA `(.L_x_13) ;  /* 0x0000000000a48947 */ /* 0x000fea0003800000 */
[----:B------:R-:W-:-:S04]  /*0a10*/  FFMA R7, R0, 1.84467440737095516160e+19, RZ ;  /* 0x5f80000000077823 */ /* 0x000fc800000000ff */
[----:B--2---:R-:W3:Y:S02]  /*0a20*/  MUFU.RCP R0, R7 ;  /* 0x0000000700007308 */ /* 0x004ee40000001000 */
[----:B---3--:R-:W-:-:S04]  /*0a30*/  FFMA R5, R7, R0, -1 ;  /* 0xbf80000007057423 */ /* 0x008fc80000000000 */
[----:B------:R-:W-:-:S04]  /*0a40*/  FADD.FTZ R5, -R5, -RZ ;  /* 0x800000ff05057221 */ /* 0x000fc80000010100 */
[----:B------:R-:W-:-:S04]  /*0a50*/  FFMA R0, R0, R5, R0 ;  /* 0x0000000500007223 */ /* 0x000fc80000000000 */
[----:B------:R-:W-:Y:S01]  /*0a60*/  FFMA R5, R0, 1.84467440737095516160e+19, RZ ;  /* 0x5f80000000057823 */ /* 0x000fe200000000ff */
[----:B------:R-:W-:Y:S06]  /*0a70*/  BRA `(.L_x_13) ;  /* 0x0000000000887947 */ /* 0x000fec0003800000 */
.L_x_12:
[----:B------:R-:W-:-:S05]  /*0a80*/  VIADD R7, R5, 0xffffff03 ;  /* 0xffffff0305077836 */ /* 0x000fca0000000000 */
[----:B------:R-:W-:-:S13]  /*0a90*/  ISETP.GT.U32.AND P0, PT, R7, 0x1, PT ;  /* 0x000000010700780c */ /* 0x000fda0003f04070 */
[----:B------:R-:W-:Y:S05]  /*0aa0*/  @P0 BRA `(.L_x_14) ;  /* 0x0000000000780947 */ /* 0x000fea0003800000 */
[----:B------:R-:W-:Y:S01]  /*0ab0*/  LOP3.LUT R8, R0, 0x7fffff, RZ, 0xc0, !PT ;  /* 0x007fffff00087812 */ /* 0x000fe200078ec0ff */
[----:B------:R-:W-:Y:S02]  /*0ac0*/  IMAD.MOV.U32 R12, RZ, RZ, 0x3 ;  /* 0x00000003ff0c7424 */ /* 0x000fe400078e00ff */
[----:B------:R-:W-:Y:S01]  /*0ad0*/  VIADD R5, R5, 0xffffff04 ;  /* 0xffffff0405057836 */ /* 0x000fe20000000000 */
[----:B------:R-:W-:Y:S02]  /*0ae0*/  LOP3.LUT R8, R8, 0x3f800000, RZ, 0xfc, !PT ;  /* 0x3f80000008087812 */ /* 0x000fe400078efcff */
[----:B------:R-:W-:Y:S02]  /*0af0*/  SHF.L.U32 R13, R12, R7, RZ ;  /* 0x000000070c0d7219 */ /* 0x000fe400000006ff */
[----:B------:R-:W0:Y:S02]  /*0b00*/  MUFU.RCP R9, R8 ;  /* 0x0000000800097308 */ /* 0x000e240000001000 */
[----:B0-----:R-:W-:-:S04]  /*0b10*/  FFMA R10, R8, R9, -1 ;  /* 0xbf800000080a7423 */ /* 0x001fc80000000009 */
[----:B------:R-:W-:-:S04]  /*0b20*/  FADD.FTZ R10, -R10, -RZ ;  /* 0x800000ff0a0a7221 */ /* 0x000fc80000010100 */
[CCC-:B------:R-:W-:Y:S01]  /*0b30*/  FFMA.RM R11, R9.reuse, R10.reuse, R9.reuse ;  /* 0x0000000a090b7223 */ /* 0x1c0fe20000004009 */
[----:B------:R-:W-:-:S04]  /*0b40*/  FFMA.RP R10, R9, R10, R9 ;  /* 0x0000000a090a7223 */ /* 0x000fc80000008009 */
[C---:B------:R-:W-:Y:S02]  /*0b50*/  LOP3.LUT R9, R11.reuse, 0x7fffff, RZ, 0xc0, !PT ;  /* 0x007fffff0b097812 */ /* 0x040fe400078ec0ff */
[----:B------:R-:W-:Y:S02]  /*0b60*/  FSETP.NEU.FTZ.AND P0, PT, R11, R10, PT ;  /* 0x0000000a0b00720b */ /* 0x000fe40003f1d000 */
[----:B------:R-:W-:Y:S02]  /*0b70*/  LOP3.LUT R10, R9, 0x800000, RZ, 0xfc, !PT ;  /* 0x00800000090a7812 */ /* 0x000fe400078efcff */
[----:B------:R-:W-:Y:S02]  /*0b80*/  SEL R9, RZ, 0xffffffff, !P0 ;  /* 0xffffffffff097807 */ /* 0x000fe40004000000 */
[----:B------:R-:W-:Y:S02]  /*0b90*/  LOP3.LUT R8, R13, R10, RZ, 0xc0, !PT ;  /* 0x0000000a0d087212 */ /* 0x000fe400078ec0ff */
[----:B------:R-:W-:Y:S01]  /*0ba0*/  SHF.R.U32.HI R5, RZ, R5, R10 ;  /* 0x00000005ff057219 */ /* 0x000fe2000001160a */
[----:B------:R-:W-:Y:S01]  /*0bb0*/  IMAD.MOV R9, RZ, RZ, -R9 ;  /* 0x000000ffff097224 */ /* 0x000fe200078e0a09 */
[----:B------:R-:W-:-:S04]  /*0bc0*/  SHF.R.U32.HI R8, RZ, R7, R8 ;  /* 0x00000007ff087219 */ /* 0x000fc80000011608 */
[----:B------:R-:W-:Y:S02]  /*0bd0*/  LOP3.LUT P1, RZ, R9, R7, R10, 0xf8, !PT ;  /* 0x0000000709ff7212 */ /* 0x000fe4000782f80a */
[C---:B------:R-:W-:Y:S02]  /*0be0*/  LOP3.LUT P0, RZ, R8.reuse, 0x1, RZ, 0xc0, !PT ;  /* 0x0000000108ff7812 */ /* 0x040fe4000780c0ff */
[----:B------:R-:W-:-:S04]  /*0bf0*/  LOP3.LUT P2, RZ, R8, 0x2, RZ, 0xc0, !PT ;  /* 0x0000000208ff7812 */ /* 0x000fc8000784c0ff */
[----:B------:R-:W-:Y:S02]  /*0c00*/  PLOP3.LUT P0, PT, P0, P1, P2, 0xe0, 0x0 ;  /* 0x000000000000781c */ /* 0x000fe40000703c20 */
[----:B------:R-:W-:Y:S02]  /*0c10*/  LOP3.LUT P1, RZ, R0, 0x7fffff, RZ, 0xc0, !PT ;  /* 0x007fffff00ff7812 */ /* 0x000fe4000782c0ff */
[----:B------:R-:W-:-:S05]  /*0c20*/  SEL R7, RZ, 0x1, !P0 ;  /* 0x00000001ff077807 */ /* 0x000fca0004000000 */
[----:B------:R-:W-:-:S05]  /*0c30*/  IMAD.MOV R7, RZ, RZ, -R7 ;  /* 0x000000ffff077224 */ /* 0x000fca00078e0a07 */
[----:B------:R-:W-:-:S13]  /*0c40*/  ISETP.GE.AND P0, PT, R7, RZ, PT ;  /* 0x000000ff0700720c */ /* 0x000fda0003f06270 */
[----:B------:R-:W-:-:S04]  /*0c50*/  @!P0 VIADD R5, R5, 0x1 ;  /* 0x0000000105058836 */ /* 0x000fc80000000000 */
[----:B------:R-:W-:-:S05]  /*0c60*/  @!P1 IMAD.SHL.U32 R5, R5, 0x2, RZ ;  /* 0x0000000205059824 */ /* 0x000fca00078e00ff */
[----:B------:R-:W-:Y:S01]  /*0c70*/  LOP3.LUT R5, R5, 0x80000000, R0, 0xf8, !PT ;  /* 0x8000000005057812 */ /* 0x000fe200078ef800 */
[----:B------:R-:W-:Y:S06]  /*0c80*/  BRA `(.L_x_13) ;  /* 0x0000000000047947 */ /* 0x000fec0003800000 */
.L_x_14:
[----:B------:R0:W1:Y:S02]  /*0c90*/  MUFU.RCP R5, R0 ;  /* 0x0000000000057308 */ /* 0x0000640000001000 */
.L_x_13:
[----:B------:R-:W-:-:S04]  /*0ca0*/  IMAD.MOV.U32 R7, RZ, RZ, 0x0 ;  /* 0x00000000ff077424 */ /* 0x000fc800078e00ff */
[----:B0123--:R-:W-:Y:S05]  /*0cb0*/  RET.REL.NODEC R6 `(_Z9SoftmaxV2PKfPfmm) ;  /* 0xfffffff006d07950 */ /* 0x00ffea0003c3ffff */
.L_x_15:
[----:B------:R-:W-:-:S00]  /*0cc0*/  BRA `(.L_x_15) ;  /* 0xfffffffc00fc7947 */ /* 0x000fc0000383ffff */
[----:B------:R-:W-:-:S00]  /*0cd0*/  NOP ;  /* 0x0000000000007918 */ /* 0x000fc00000000000 */
        /* <DEDUP_REMOVED lines=10> */
.L_x_36:


//--------------------- .text._Z9SoftmaxV1PKfPfmm --------------------------
	.section	.text._Z9SoftmaxV1PKfPfmm,"ax",@progbits
	.align	128
        .global         _Z9SoftmaxV1PKfPfmm
        .type           _Z9SoftmaxV1PKfPfmm,@function
        .size           _Z9SoftmaxV1PKfPfmm,(.L_x_37 - _Z9SoftmaxV1PKfPfmm)
        .other          _Z9SoftmaxV1PKfPfmm,@"STO_CUDA_ENTRY STV_DEFAULT"
_Z9SoftmaxV1PKfPfmm:
.text._Z9SoftmaxV1PKfPfmm:
[----:B------:R-:W-:Y:S08]  /*0000*/  LDC R1, c[0x0][0x37c] ;  /* 0x0000df00ff017b82 */ /* 0x000ff00000000800 */
[----:B------:R-:W0:Y:S01]  /*0010*/  S2UR UR4, SR_CTAID.X ;  /* 0x00000000000479c3 */ /* 0x000e220000002500 */
[----:B------:R-:W1:Y:S07]  /*0020*/  LDCU.64 UR10, c[0x0][0x358] ;  /* 0x00006b00ff0a77ac */ /* 0x000e6e0008000a00 */
[----:B------:R-:W0:Y:S08]  /*0030*/  LDC.64 R6, c[0x0][0x398] ;  /* 0x0000e600ff067b82 */ /* 0x000e300000000a00 */
[----:B------:R-:W2:Y:S01]  /*0040*/  LDC.64 R8, c[0x0][0x380] ;  /* 0x0000e000ff087b82 */ /* 0x000ea20000000a00 */
[----:B0-----:R-:W-:-:S04]  /*0050*/  IMAD.WIDE.U32 R4, R6, UR4, RZ ;  /* 0x0000000406047c25 */ /* 0x001fc8000f8e00ff */
[----:B------:R-:W-:Y:S01]  /*0060*/  IMAD R3, R7, UR4, R5 ;  /* 0x0000000407037c24 */ /* 0x000fe2000f8e0205 */
[----:B------:R-:W-:-:S04]  /*0070*/  SHF.L.U32 R5, R4, 0x2, RZ ;  /* 0x0000000204057819 */ /* 0x000fc800000006ff */
[----:B------:R-:W-:Y:S02]  /*0080*/  SHF.L.U64.HI R4, R4, 0x2, R3 ;  /* 0x0000000204047819 */ /* 0x000fe40000010203 */
[----:B--2---:R-:W-:-:S05]  /*0090*/  IADD3 R2, P0, PT, R5, R8, RZ ;  /* 0x0000000805027210 */ /* 0x004fca0007f1e0ff */
[----:B------:R-:W-:-:S05]  /*00a0*/  IMAD.X R3, R4, 0x1, R9, P0 ;  /* 0x0000000104037824 */ /* 0x000fca00000e0609 */
[----:B-1----:R0:W5:Y:S01]  /*00b0*/  LDG.E R0, desc[UR10][R2.64] ;  /* 0x0000000a02007981 */ /* 0x002162000c1e1900 */
[----:B------:R-:W-:-:S04]  /*00c0*/  ISETP.GE.U32.AND P0, PT, R6, 0x2, PT ;  /* 0x000000020600780c */ /* 0x000fc80003f06070 */
[----:B------:R-:W-:-:S13]  /*00d0*/  ISETP.GE.U32.AND.EX P0, PT, R7, RZ, PT, P0 ;  /* 0x000000ff0700720c */ /* 0x000fda0003f06100 */
[----:B0-----:R-:W-:Y:S05]  /*00e0*/  @!P0 BRA `(.L_x_16) ;  /* 0x0000000400a88947 */ /* 0x001fea0003800000 */
[C---:B------:R-:W-:Y:S01]  /*00f0*/  IADD3 R8, P2, PT, R6.reuse, -0x1, RZ ;  /* 0xffffffff06087810 */ /* 0x040fe20007f5e0ff */
[----:B------:R-:W-:Y:S01]  /*0100*/  HFMA2 R9, -RZ, RZ, 0, 5.9604644775390625e-08 ;  /* 0x00000001ff097431 */ /* 0x000fe200000001ff */
[----:B------:R-:W-:Y:S01]  /*0110*/  IADD3 R6, P0, PT, R6, -0x2, RZ ;  /* 0xfffffffe06067810 */ /* 0x000fe20007f1e0ff */
[----:B------:R-:W-:Y:S01]  /*0120*/  IMAD.MOV.U32 R10, RZ, RZ, RZ ;  /* 0x000000ffff0a7224 */ /* 0x000fe200078e00ff */
[----:B------:R-:W-:Y:S02]  /*0130*/  LOP3.LUT R24, R8, 0xf, RZ, 0xc0, !PT ;  /* 0x0000000f08187812 */ /* 0x000fe400078ec0ff */
[----:B------:R-:W-:Y:S02]  /*0140*/  ISETP.GE.U32.AND P1, PT, R6, 0xf, PT ;  /* 0x0000000f0600780c */ /* 0x000fe40003f26070 */
[----:B------:R-:W-:Y:S02]  /*0150*/  IADD3.X R6, PT, PT, R7, -0x1, RZ, P0, !PT ;  /* 0xffffffff07067810 */ /* 0x000fe400007fe4ff */
[----:B------:R-:W-:-:S02]  /*0160*/  ISETP.NE.U32.AND P0, PT, R24, RZ, PT ;  /* 0x000000ff1800720c */ /* 0x000fc40003f05070 */
[----:B------:R-:W-:Y:S02]  /*0170*/  ISETP.GE.U32.AND.EX P1, PT, R6, RZ, PT, P1 ;  /* 0x000000ff0600720c */ /* 0x000fe40003f26110 */
[----:B------:R-:W-:Y:S02]  /*0180*/  ISETP.NE.AND.EX P0, PT, RZ, RZ, PT, P0 ;  /* 0x000000ffff00720c */ /* 0x000fe40003f05300 */
[----:B------:R-:W-:-:S09]  /*0190*/  IADD3.X R11, PT, PT, R7, -0x1, RZ, P2, !PT ;  /* 0xffffffff070b7810 */ /* 0x000fd200017fe4ff */
[----:B------:R-:W-:Y:S05]  /*01a0*/  @!P1 BRA `(.L_x_17) ;  /* 0x0000000000989947 */ /* 0x000fea0003800000 */
[----:B------:R-:W-:Y:S01]  /*01b0*/  IADD3 R6, P1, PT, R2, 0x20, RZ ;  /* 0x0000002002067810 */ /* 0x000fe20007f3e0ff */
[----:B------:R-:W-:Y:S01]  /*01c0*/  IMAD.MOV.U32 R10, RZ, RZ, RZ ;  /* 0x000000ffff0a7224 */ /* 0x000fe200078e00ff */
[----:B------:R-:W-:Y:S02]  /*01d0*/  LOP3.LUT R12, R8, 0xfffffff0, RZ, 0xc0, !PT ;  /* 0xfffffff0080c7812 */ /* 0x000fe400078ec0ff */
[----:B------:R-:W-:Y:S02]  /*01e0*/  MOV R9, 0x1 ;  /* 0x0000000100097802 */ /* 0x000fe40000000f00 */
[----:B------:R-:W-:-:S07]  /*01f0*/  IADD3.X R7, PT, PT, RZ, R3, RZ, P1, !PT ;  /* 0x00000003ff077210 */ /* 0x000fce0000ffe4ff */
.L_x_18:
[----:B------:R-:W2:Y:S04]  /*0200*/  LDG.E R21, desc[UR10][R6.64+-0x1c] ;  /* 0xffffe40a06157981 */ /* 0x000ea8000c1e1900 */
[----:B------:R-:W2:Y:S04]  /*0210*/  LDG.E R22, desc[UR10][R6.64+-0x18] ;  /* 0xffffe80a06167981 */ /* 0x000ea8000c1e1900 */
[----:B------:R-:W3:Y:S04]  /*0220*/  LDG.E R23, desc[UR10][R6.64+-0x14] ;  /* 0xffffec0a06177981 */ /* 0x000ee8000c1e1900 */
[----:B------:R-:W3:Y:S04]  /*0230*/  LDG.E R25, desc[UR10][R6.64+-0x10] ;  /* 0xfffff00a06197981 */ /* 0x000ee8000c1e1900 */
[----:B------:R-:W4:Y:S04]  /*0240*/  LDG.E R13, desc[UR10][R6.64+-0xc] ;  /* 0xfffff40a060d7981 */ /* 0x000f28000c1e1900 */
[----:B------:R-:W4:Y:S04]  /*0250*/  LDG.E R14, desc[UR10][R6.64+-0x8] ;  /* 0xfffff80a060e7981 */ /* 0x000f28000c1e1900 */
[----:B------:R-:W4:Y:S04]  /*0260*/  LDG.E R15, desc[UR10][R6.64+-0x4] ;  /* 0xfffffc0a060f7981 */ /* 0x000f28000c1e1900 */
[----:B------:R-:W4:Y:S04]  /*0270*/  LDG.E R16, desc[UR10][R6.64] ;  /* 0x0000000a06107981 */ /* 0x000f28000c1e1900 */
[----:B------:R-:W4:Y:S04]  /*0280*/  LDG.E R17, desc[UR10][R6.64+0x4] ;  /* 0x0000040a06117981 */ /* 0x000f28000c1e1900 */
[----:B------:R-:W4:Y:S04]  /*0290*/  LDG.E R18, desc[UR10][R6.64+0x8] ;  /* 0x0000080a06127981 */ /* 0x000f28000c1e1900 */
[----:B------:R-:W4:Y:S04]  /*02a0*/  LDG.E R19, desc[UR10][R6.64+0xc] ;  /* 0x00000c0a06137981 */ /* 0x000f28000c1e1900 */
[----:B------:R-:W4:Y:S01]  /*02b0*/  LDG.E R20, desc[UR10][R6.64+0x10] ;  /* 0x0000100a06147981 */ /* 0x000f22000c1e1900 */
[----:B--2--5:R-:W-:-:S03]  /*02c0*/  FMNMX3 R22, R0, R21, R22, !PT ;  /* 0x0000001500167276 */ /* 0x024fc60007800016 */
[----:B------:R-:W2:Y:S04]  /*02d0*/  LDG.E R21, desc[UR10][R6.64+0x14] ;  /* 0x0000140a06157981 */ /* 0x000ea8000c1e1900 */
[----:B------:R-:W2:Y:S01]  /*02e0*/  LDG.E R0, desc[UR10][R6.64+0x18] ;  /* 0x0000180a06007981 */ /* 0x000ea2000c1e1900 */
[----:B---3--:R-:W-:-:S03]  /*02f0*/  FMNMX3 R25, R22, R23, R25, !PT ;  /* 0x0000001716197276 */ /* 0x008fc60007800019 */
[----:B------:R-:W3:Y:S04]  /*0300*/  LDG.E R23, desc[UR10][R6.64+0x1c] ;  /* 0x00001c0a06177981 */ /* 0x000ee8000c1e1900 */
[----:B------:R0:W3:Y:S01]  /*0310*/  LDG.E R22, desc[UR10][R6.64+0x20] ;  /* 0x0000200a06167981 */ /* 0x0000e2000c1e1900 */
[----:B------:R-:W-:Y:S02]  /*0320*/  IADD3 R9, P1, PT, R9, 0x10, RZ ;  /* 0x0000001009097810 */ /* 0x000fe40007f3e0ff */
[----:B----4-:R-:W-:Y:S02]  /*0330*/  FMNMX3 R13, R25, R13, R14, !PT ;  /* 0x0000000d190d7276 */ /* 0x010fe4000780000e */
[----:B------:R-:W-:Y:S01]  /*0340*/  IADD3 R14, P2, PT, R9, -R12, RZ ;  /* 0x8000000c090e7210 */ /* 0x000fe20007f5e0ff */
[----:B------:R-:W-:-:S03]  /*0350*/  IMAD.X R10, RZ, RZ, R10, P1 ;  /* 0x000000ffff0a7224 */ /* 0x000fc600008e060a */
[----:B------:R-:W-:Y:S02]  /*0360*/  ISETP.NE.U32.AND P1, PT, R14, 0x1, PT ;  /* 0x000000010e00780c */ /* 0x000fe40003f25070 */
[----:B------:R-:W-:Y:S02]  /*0370*/  IADD3.X R14, PT, PT, R10, ~R11, RZ, P2, !PT ;  /* 0x8000000b0a0e7210 */ /* 0x000fe400017fe4ff */
[----:B------:R-:W-:Y:S02]  /*0380*/  FMNMX3 R13, R13, R15, R16, !PT ;  /* 0x0000000f0d0d7276 */ /* 0x000fe40007800010 */
[----:B------:R-:W-:Y:S02]  /*0390*/  ISETP.NE.AND.EX P1, PT, R14, RZ, PT, P1 ;  /* 0x000000ff0e00720c */ /* 0x000fe40003f25310 */
[----:B0-----:R-:W-:Y:S02]  /*03a0*/  IADD3 R6, P2, PT, R6, 0x40, RZ ;  /* 0x0000004006067810 */ /* 0x001fe40007f5e0ff */
[----:B------:R-:W-:-:S03]  /*03b0*/  FMNMX3 R13, R13, R17, R18, !PT ;  /* 0x000000110d0d7276 */ /* 0x000fc60007800012 */
[----:B------:R-:W-:Y:S01]  /*03c0*/  IMAD.X R7, RZ, RZ, R7, P2 ;  /* 0x000000ffff077224 */ /* 0x000fe200010e0607 */
[----:B------:R-:W-:-:S04]  /*03d0*/  FMNMX3 R13, R13, R19, R20, !PT ;  /* 0x000000130d0d7276 */ /* 0x000fc80007800014 */
[----:B--2---:R-:W-:-:S04]  /*03e0*/  FMNMX3 R0, R13, R21, R0, !PT ;  /* 0x000000150d007276 */ /* 0x004fc80007800000 */
[----:B---3--:R-:W-:Y:S01]  /*03f0*/  FMNMX3 R0, R0, R23, R22, !PT ;  /* 0x0000001700007276 */ /* 0x008fe20007800016 */
[----:B------:R-:W-:Y:S06]  /*0400*/  @P1 BRA `(.L_x_18) ;  /* 0xfffffffc007c1947 */ /* 0x000fec000383ffff */
.L_x_17:
[----:B------:R-:W-:Y:S05]  /*0410*/  @!P0 BRA `(.L_x_16) ;  /* 0x0000000000dc8947 */ /* 0x000fea0003800000 */
[----:B------:R-:W-:Y:S02]  /*0420*/  ISETP.GE.U32.AND P0, PT, R24, 0x8, PT ;  /* 0x000000081800780c */ /* 0x000fe40003f06070 */
[----:B------:R-:W-:Y:S02]  /*0430*/  LOP3.LUT R19, R8, 0x7, RZ, 0xc0, !PT ;  /* 0x0000000708137812 */ /* 0x000fe400078ec0ff */
[----:B------:R-:W-:Y:S02]  /*0440*/  ISETP.GE.U32.AND.EX P0, PT, RZ, RZ, PT, P0 ;  /* 0x000000ffff00720c */ /* 0x000fe40003f06100 */
[----:B------:R-:W-:-:S04]  /*0450*/  ISETP.NE.U32.AND P1, PT, R19, RZ, PT ;  /* 0x000000ff1300720c */ /* 0x000fc80003f25070 */
[----:B------:R-:W-:-:S07]  /*0460*/  ISETP.NE.AND.EX P1, PT, RZ, RZ, PT, P1 ;  /* 0x000000ffff00720c */ /* 0x000fce0003f25310 */
[----:B------:R-:W-:Y:S06]  /*0470*/  @!P0 BRA `(.L_x_19) ;  /* 0x0000000000408947 */ /* 0x000fec0003800000 */
[----:B------:R-:W-:-:S04]  /*0480*/  LEA R6, P0, R9, R2, 0x2 ;  /* 0x0000000209067211 */ /* 0x000fc800078010ff */
[----:B------:R-:W-:-:S05]  /*0490*/  LEA.HI.X R7, R9, R3, R10, 0x2, P0 ;  /* 0x0000000309077211 */ /* 0x000fca00000f140a */
[----:B------:R-:W2:Y:S04]  /*04a0*/  LDG.E R11, desc[UR10][R6.64] ;  /* 0x0000000a060b7981 */ /* 0x000ea8000c1e1900 */
[----:B------:R-:W2:Y:S04]  /*04b0*/  LDG.E R12, desc[UR10][R6.64+0x4] ;  /* 0x0000040a060c7981 */ /* 0x000ea8000c1e1900 */
[----:B------:R-:W3:Y:S04]  /*04c0*/  LDG.E R14, desc[UR10][R6.64+0x8] ;  /* 0x0000080a060e7981 */ /* 0x000ee8000c1e1900 */
[----:B------:R-:W3:Y:S04]  /*04d0*/  LDG.E R13, desc[UR10][R6.64+0xc] ;  /* 0x00000c0a060d7981 */ /* 0x000ee8000c1e1900 */
[----:B------:R-:W4:Y:S04]  /*04e0*/  LDG.E R16, desc[UR10][R6.64+0x10] ;  /* 0x0000100a06107981 */ /* 0x000f28000c1e1900 */
[----:B------:R-:W4:Y:S04]  /*04f0*/  LDG.E R15, desc[UR10][R6.64+0x14] ;  /* 0x0000140a060f7981 */ /* 0x000f28000c1e1900 */
[----:B------:R-:W4:Y:S04]  /*0500*/  LDG.E R18, desc[UR10][R6.64+0x18] ;  /* 0x0000180a06127981 */ /* 0x000f28000c1e1900 */
[----:B------:R-:W4:Y:S01]  /*0510*/  LDG.E R17, desc[UR10][R6.64+0x1c] ;  /* 0x00001c0a06117981 */ /* 0x000f22000c1e1900 */
[----:B------:R-:W-:-:S04]  /*0520*/  IADD3 R9, P0, PT, R9, 0x8, RZ ;  /* 0x0000000809097810 */ /* 0x000fc80007f1e0ff */
[----:B------:R-:W-:Y:S02]  /*0530*/  IADD3.X R10, PT, PT, RZ, R10, RZ, P0, !PT ;  /* 0x0000000aff0a7210 */ /* 0x000fe400007fe4ff */
[----:B--2--5:R-:W-:-:S04]  /*0540*/  FMNMX3 R11, R0, R11, R12, !PT ;  /* 0x0000000b000b7276 */ /* 0x024fc8000780000c */
[----:B---3--:R-:W-:-:S04]  /*0550*/  FMNMX3 R11, R11, R14, R13, !PT ;  /* 0x0000000e0b0b7276 */ /* 0x008fc8000780000d */
[----:B----4-:R-:W-:-:S04]  /*0560*/  FMNMX3 R11, R11, R16, R15, !PT ;  /* 0x000000100b0b7276 */ /* 0x010fc8000780000f */
[----:B------:R-:W-:-:S07]  /*0570*/  FMNMX3 R0, R11, R18, R17, !PT ;  /* 0x000000120b007276 */ /* 0x000fce0007800011 */
.L_x_19:
[----:B------:R-:W-:Y:S05]  /*0580*/  @!P1 BRA `(.L_x_16) ;  /* 0x0000000000809947 */ /* 0x000fea0003800000 */
[----:B------:R-:W-:-:S04]  /*0590*/  ISETP.GE.U32.AND P0, PT, R19, 0x4, PT ;  /* 0x000000041300780c */ /* 0x000fc80003f06070 */
[----:B------:R-:W-:-:S13]  /*05a0*/  ISETP.GE.U32.AND.EX P0, PT, RZ, RZ, PT, P0 ;  /* 0x000000ffff00720c */ /* 0x000fda0003f06100 */
[----:B------:R-:W-:-:S04]  /*05b0*/  @P0 LEA R6, P1, R9, R2, 0x2 ;  /* 0x0000000209060211 */ /* 0x000fc800078210ff */
[----:B------:R-:W-:-:S05]  /*05c0*/  @P0 LEA.HI.X R7, R9, R3, R10, 0x2, P1 ;  /* 0x0000000309070211 */ /* 0x000fca00008f140a */
[----:B------:R-:W2:Y:S04]  /*05d0*/  @P0 LDG.E R13, desc[UR10][R6.64] ;  /* 0x0000000a060d0981 */ /* 0x000ea8000c1e1900 */
[----:B------:R-:W2:Y:S04]  /*05e0*/  @P0 LDG.E R12, desc[UR10][R6.64+0x4] ;  /* 0x0000040a060c0981 */ /* 0x000ea8000c1e1900 */
[----:B------:R-:W3:Y:S04]  /*05f0*/  @P0 LDG.E R15, desc[UR10][R6.64+0x8] ;  /* 0x0000080a060f0981 */ /* 0x000ee8000c1e1900 */
[----:B------:R-:W3:Y:S01]  /*0600*/  @P0 LDG.E R14, desc[UR10][R6.64+0xc] ;  /* 0x00000c0a060e0981 */ /* 0x000ee2000c1e1900 */
[----:B------:R-:W-:Y:S01]  /*0610*/  LOP3.LUT R8, R8, 0x3, RZ, 0xc0, !PT ;  /* 0x0000000308087812 */ /* 0x000fe200078ec0ff */
[----:B------:R-:W-:Y:S01]  /*0620*/  IMAD.MOV.U32 R11, RZ, RZ, RZ ;  /* 0x000000ffff0b7224 */ /* 0x000fe200078e00ff */
[----:B------:R-:W-:-:S02]  /*0630*/  @P0 IADD3 R9, P2, PT, R9, 0x4, RZ ;  /* 0x0000000409090810 */ /* 0x000fc40007f5e0ff */
[----:B------:R-:W-:Y:S02]  /*0640*/  ISETP.NE.U32.AND P1, PT, R8, RZ, PT ;  /* 0x000000ff0800720c */ /* 0x000fe40003f25070 */
[----:B------:R-:W-:Y:S02]  /*0650*/  @P0 IADD3.X R10, PT, PT, RZ, R10, RZ, P2, !PT ;  /* 0x0000000aff0a0210 */ /* 0x000fe400017fe4ff */
[----:B------:R-:W-:Y:S02]  /*0660*/  ISETP.NE.AND.EX P1, PT, R11, RZ, PT, P1 ;  /* 0x000000ff0b00720c */ /* 0x000fe40003f25310 */
[----:B--2--5:R-:W-:-:S04]  /*0670*/  @P0 FMNMX3 R12, R0, R13, R12, !PT ;  /* 0x0000000d000c0276 */ /* 0x024fc8000780000c */
[----:B---3--:R-:W-:-:S07]  /*0680*/  @P0 FMNMX3 R0, R12, R15, R14, !PT ;  /* 0x0000000f0c000276 */ /* 0x008fce000780000e */
[----:B------:R-:W-:Y:S05]  /*0690*/  @!P1 BRA `(.L_x_16) ;  /* 0x00000000003c9947 */ /* 0x000fea0003800000 */
[----:B------:R-:W0:Y:S01]  /*06a0*/  LDCU.64 UR4, c[0x0][0x380] ;  /* 0x00007000ff0477ac */ /* 0x000e220008000a00 */
[----:B------:R-:W-:-:S04]  /*06b0*/  LEA R6, P0, R9, R5, 0x2 ;  /* 0x0000000509067211 */ /* 0x000fc800078010ff */
[----:B------:R-:W-:Y:S02]  /*06c0*/  LEA.HI.X R9, R9, R4, R10, 0x2, P0 ;  /* 0x0000000409097211 */ /* 0x000fe400000f140a */
[----:B0-----:R-:W-:-:S04]  /*06d0*/  IADD3 R6, P1, PT, R6, UR4, RZ ;  /* 0x0000000406067c10 */ /* 0x001fc8000ff3e0ff */
[----:B------:R-:W-:-:S09]  /*06e0*/  IADD3.X R9, PT, PT, R9, UR5, RZ, P1, !PT ;  /* 0x0000000509097c10 */ /* 0x000fd20008ffe4ff */
.L_x_20:
[----:B------:R-:W-:-:S06]  /*06f0*/  IMAD.MOV.U32 R7, RZ, RZ, R9 ;  /* 0x000000ffff077224 */ /* 0x000fcc00078e0009 */
[----:B------:R0:W2:Y:S01]  /*0700*/  LDG.E R7, desc[UR10][R6.64] ;  /* 0x0000000a06077981 */ /* 0x0000a2000c1e1900 */
[----:B------:R-:W-:-:S04]  /*0710*/  IADD3 R8, P0, PT, R8, -0x1, RZ ;  /* 0xffffffff08087810 */ /* 0x000fc80007f1e0ff */
[----:B------:R-:W-:Y:S02]  /*0720*/  IADD3.X R11, PT, PT, R11, -0x1, RZ, P0, !PT ;  /* 0xffffffff0b0b7810 */ /* 0x000fe400007fe4ff */
[----:B------:R-:W-:Y:S02]  /*0730*/  ISETP.NE.U32.AND P0, PT, R8, RZ, PT ;  /* 0x000000ff0800720c */ /* 0x000fe40003f05070 */
[----:B0-----:R-:W-:Y:S02]  /*0740*/  IADD3 R6, P1, PT, R6, 0x4, RZ ;  /* 0x0000000406067810 */ /* 0x001fe40007f3e0ff */
[----:B------:R-:W-:Y:S02]  /*0750*/  ISETP.NE.AND.EX P0, PT, R11, RZ, PT, P0 ;  /* 0x000000ff0b00720c */ /* 0x000fe40003f05300 */
[----:B------:R-:W-:Y:S02]  /*0760*/  IADD3.X R9, PT, PT, RZ, R9, RZ, P1, !PT ;  /* 0x00000009ff097210 */ /* 0x000fe40000ffe4ff */
[----:B--2---:R-:W-:-:S09]  /*0770*/  FMNMX R0, R7, R0, !PT ;  /* 0x0000000007007209 */ /* 0x004fd20007800000 */
[----:B------:R-:W-:Y:S05]  /*0780*/  @P0 BRA `(.L_x_20) ;  /* 0xfffffffc00d80947 */ /* 0x000fea000383ffff */
.L_x_16:
[----:B------:R-:W0:Y:S01]  /*0790*/  LDCU.64 UR8, c[0x0][0x398] ;  /* 0x00007300ff0877ac */ /* 0x000e220008000a00 */
[----:B------:R-:W-:Y:S01]  /*07a0*/  IMAD.MOV.U32 R12, RZ, RZ, RZ ;  /* 0x000000ffff0c7224 */ /* 0x000fe200078e00ff */
[----:B------:R-:W1:Y:S01]  /*07b0*/  LDCU.64 UR6, c[0x0][0x388] ;  /* 0x00007100ff0677ac */ /* 0x000e620008000a00 */
[----:B0-----:R-:W-:-:S04]  /*07c0*/  ISETP.NE.U32.AND P0, PT, RZ, UR8, PT ;  /* 0x00000008ff007c0c */ /* 0x001fc8000bf05070 */
[----:B------:R-:W-:Y:S02]  /*07d0*/  ISETP.NE.AND.EX P0, PT, RZ, UR9, PT, P0 ;  /* 0x00000009ff007c0c */ /* 0x000fe4000bf05300 */
[----:B-1----:R-:W-:-:S04]  /*07e0*/  IADD3 R10, P1, PT, R5, UR6, RZ ;  /* 0x00000006050a7c10 */ /* 0x002fc8000ff3e0ff */
[----:B------:R-:W-:-:S07]  /*07f0*/  IADD3.X R11, PT, PT, R4, UR7, RZ, P1, !PT ;  /* 0x00000007040b7c10 */ /* 0x000fce0008ffe4ff */
[----:B------:R-:W-:Y:S05]  /*0800*/  @!P0 BRA `(.L_x_21) ;  /* 0x0000001000048947 */ /* 0x000fea0003800000 */
[----:B------:R-:W-:Y:S01]  /*0810*/  UISETP.GE.U32.AND UP1, UPT, UR8, 0x8, UPT ;  /* 0x000000080800788c */ /* 0x000fe2000bf26070 */
[----:B------:R-:W-:Y:S01]  /*0820*/  HFMA2 R12, -RZ, RZ, 0, 0 ;  /* 0x00000000ff0c7431 */ /* 0x000fe200000001ff */
[----:B------:R-:W-:Y:S02]  /*0830*/  ULOP3.LUT UR12, UR8, 0x7, URZ, 0xc0, !UPT ;  /* 0x00000007080c7892 */ /* 0x000fe4000f8ec0ff */
[----:B------:R-:W-:Y:S02]  /*0840*/  UISETP.GE.U32.AND.EX UP1, UPT, UR9, URZ, UPT, UP1 ;  /* 0x000000ff0900728c */ /* 0x000fe4000bf26110 */
[----:B------:R-:W-:Y:S01]  /*0850*/  UISETP.NE.U32.AND UP0, UPT, UR12, URZ, UPT ;  /* 0x000000ff0c00728c */ /* 0x000fe2000bf05070 */
[----:B------:R-:W-:Y:S01]  /*0860*/  UMOV UR4, URZ ;  /* 0x000000ff00047c82 */ /* 0x000fe20008000000 */
[----:B------:R-:W-:Y:S02]  /*0870*/  UMOV UR5, URZ ;  /* 0x000000ff00057c82 */ /* 0x000fe40008000000 */
[----:B------:R-:W-:-:S03]  /*0880*/  UISETP.NE.AND.EX UP0, UPT, URZ, URZ, UPT, UP0 ;  /* 0x000000ffff00728c */ /* 0x000fc6000bf05300 */
[----:B------:R-:W-:Y:S08]  /*0890*/  BRA.U !UP1, `(.L_x_22) ;  /* 0x0000000509e47547 */ /* 0x000ff0000b800000 */
[----:B------:R-:W0:Y:S01]  /*08a0*/  LDCU.64 UR14, c[0x0][0x380] ;  /* 0x00007000ff0e77ac */ /* 0x000e220008000a00 */
[----:B------:R-:W-:Y:S02]  /*08b0*/  IADD3 R16, P1, PT, R5, 0x10, RZ ;  /* 0x0000001005107810 */ /* 0x000fe40007f3e0ff */
[----:B------:R-:W-:Y:S01]  /*08c0*/  MOV R12, RZ ;  /* 0x000000ff000c7202 */ /* 0x000fe20000000f00 */
[----:B------:R-:W1:Y:S02]  /*08d0*/  LDCU UR5, c[0x0][0x39c] ;  /* 0x00007380ff0577ac */ /* 0x000e640008000800 */
[----:B------:R-:W-:Y:S01]  /*08e0*/  IMAD.X R17, RZ, RZ, R4, P1 ;  /* 0x000000ffff117224 */ /* 0x000fe200008e0604 */
[----:B------:R-:W-:Y:S01]  /*08f0*/  ULOP3.LUT UR4, UR8, 0xfffffff8, URZ, 0xc0, !UPT ;  /* 0xfffffff808047892 */ /* 0x000fe2000f8ec0ff */
[C---:B0-----:R-:W-:Y:S02]  /*0900*/  IADD3 R6, P2, PT, R16.reuse, UR14, RZ ;  /* 0x0000000e10067c10 */ /* 0x041fe4000ff5e0ff */
[----:B------:R-:W-:-:S04]  /*0910*/  IADD3 R16, P3, PT, R16, UR6, RZ ;  /* 0x0000000610107c10 */ /* 0x000fc8000ff7e0ff */
[----:B------:R-:W-:Y:S01]  /*0920*/  UMOV UR6, UR4 ;  /* 0x0000000400067c82 */ /* 0x000fe20008000000 */
[C---:B------:R-:W-:Y:S02]  /*0930*/  IADD3.X R7, PT, PT, R17.reuse, UR15, RZ, P2, !PT ;  /* 0x0000000f11077c10 */ /* 0x040fe400097fe4ff */
[----:B------:R-:W-:Y:S01]  /*0940*/  IADD3.X R17, PT, PT, R17, UR7, RZ, P3, !PT ;  /* 0x0000000711117c10 */ /* 0x000fe20009ffe4ff */
[----:B-1----:R-:W-:-:S06]  /*0950*/  UMOV UR7, UR5 ;  /* 0x0000000500077c82 */ /* 0x002fcc0008000000 */
.L_x_23:
[----:B-1----:R-:W2:Y:S01]  /*0960*/  LDG.E R9, desc[UR10][R6.64+-0x10] ;  /* 0xfffff00a06097981 */ /* 0x002ea2000c1e1900 */
[----:B------:R-:W-:Y:S01]  /*0970*/  IMAD.MOV.U32 R13, RZ, RZ, 0x3bbb989d ;  /* 0x3bbb989dff0d7424 */ /* 0x000fe200078e00ff */
[----:B------:R-:W-:Y:S01]  /*0980*/  MOV R14, 0x437c0000 ;  /* 0x437c0000000e7802 */ /* 0x000fe20000000f00 */
[----:B--2--5:R-:W-:-:S04]  /*0990*/  FADD R8, R9, -R0 ;  /* 0x8000000009087221 */ /* 0x024fc80000000000 */
[----:B------:R-:W-:-:S04]  /*09a0*/  FFMA.SAT R9, R8, R13, 0.5 ;  /* 0x3f00000008097423 */ /* 0x000fc8000000200d */
[----:B------:R-:W-:-:S04]  /*09b0*/  FFMA.RM R9, R9, R14, 12582913 ;  /* 0x4b40000109097423 */ /* 0x000fc8000000400e */
[----:B------:R-:W-:-:S04]  /*09c0*/  FADD R15, R9, -12583039 ;  /* 0xcb40007f090f7421 */ /* 0x000fc80000000000 */
[----:B------:R-:W-:-:S04]  /*09d0*/  FFMA R15, R8, 1.4426950216293334961, -R15 ;  /* 0x3fb8aa3b080f7823 */ /* 0x000fc8000000080f */
[----:B------:R-:W-:Y:S01]  /*09e0*/  FFMA R8, R8, 1.925963033500011079e-08, R15 ;  /* 0x32a5706008087823 */ /* 0x000fe2000000000f */
[----:B------:R-:W-:Y:S02]  /*09f0*/  SHF.L.U32 R15, R9, 0x17, RZ ;  /* 0x00000017090f7819 */ /* 0x000fe400000006ff */
[----:B------:R-:W-:-:S03]  /*0a00*/  MOV R9, R17 ;  /* 0x0000001100097202 */ /* 0x000fc60000000f00 */
[----:B------:R-:W0:Y:S02]  /*0a10*/  MUFU.EX2 R8, R8 ;  /* 0x0000000800087308 */ /* 0x000e240000000800 */
[----:B0-----:R-:W-:Y:S01]  /*0a20*/  FMUL R15, R15, R8 ;  /* 0x000000080f0f7220 */ /* 0x001fe20000400000 */
[----:B------:R-:W-:-:S05]  /*0a30*/  IMAD.MOV.U32 R8, RZ, RZ, R16 ;  /* 0x000000ffff087224 */ /* 0x000fca00078e0010 */
[----:B------:R-:W-:Y:S04]  /*0a40*/  STG.E desc[UR10][R8.64+-0x10], R15 ;  /* 0xfffff00f08007986 */ /* 0x000fe8000c10190a */
[----:B------:R-:W2:Y:S02]  /*0a50*/  LDG.E R17, desc[UR10][R6.64+-0xc] ;  /* 0xfffff40a06117981 */ /* 0x000ea4000c1e1900 */
[----:B--2---:R-:W-:-:S04]  /*0a60*/  FADD R16, R17, -R0 ;  /* 0x8000000011107221 */ /* 0x004fc80000000000 */
[----:B------:R-:W-:-:S04]  /*0a70*/  FFMA.SAT R17, R16, R13, 0.5 ;  /* 0x3f00000010117423 */ /* 0x000fc8000000200d */
[----:B------:R-:W-:-:S04]  /*0a80*/  FFMA.RM R17, R17, R14, 12582913 ;  /* 0x4b40000111117423 */ /* 0x000fc8000000400e */
[C---:B------:R-:W-:Y:S01]  /*0a90*/  FADD R19, R17.reuse, -12583039 ;  /* 0xcb40007f11137421 */ /* 0x040fe20000000000 */
[----:B------:R-:W-:-:S03]  /*0aa0*/  SHF.L.U32 R17, R17, 0x17, RZ ;  /* 0x0000001711117819 */ /* 0x000fc600000006ff */
[----:B------:R-:W-:-:S04]  /*0ab0*/  FFMA R19, R16, 1.4426950216293334961, -R19 ;  /* 0x3fb8aa3b10137823 */ /* 0x000fc80000000813 */
[----:B------:R-:W-:-:S04]  /*0ac0*/  FFMA R19, R16, 1.925963033500011079e-08, R19 ;  /* 0x32a5706010137823 */ /* 0x000fc80000000013 */
[----:B------:R-:W0:Y:S02]  /*0ad0*/  MUFU.EX2 R16, R19 ;  /* 0x0000001300107308 */ /* 0x000e240000000800 */
[----:B0-----:R-:W-:-:S05]  /*0ae0*/  FMUL R17, R17, R16 ;  /* 0x0000001011117220 */ /* 0x001fca0000400000 */
[----:B------:R0:W-:Y:S04]  /*0af0*/  STG.E desc[UR10][R8.64+-0xc], R17 ;  /* 0xfffff41108007986 */ /* 0x0001e8000c10190a */
[----:B------:R-:W2:Y:S02]  /*0b00*/  LDG.E R21, desc[UR10][R6.64+-0x8] ;  /* 0xfffff80a06157981 */ /* 0x000ea4000c1e1900 */
[----:B--2---:R-:W-:-:S04]  /*0b10*/  FADD R16, R21, -R0 ;  /* 0x8000000015107221 */ /* 0x004fc80000000000 */
[----:B------:R-:W-:-:S04]  /*0b20*/  FFMA.SAT R21, R16, R13, 0.5 ;  /* 0x3f00000010157423 */ /* 0x000fc8000000200d */
[----:B------:R-:W-:-:S04]  /*0b30*/  FFMA.RM R21, R21, R14, 12582913 ;  /* 0x4b40000115157423 */ /* 0x000fc8000000400e */
[C---:B------:R-:W-:Y:S01]  /*0b40*/  FADD R23, R21.reuse, -12583039 ;  /* 0xcb40007f15177421 */ /* 0x040fe20000000000 */
[----:B------:R-:W-:-:S03]  /*0b50*/  IMAD.SHL.U32 R19, R21, 0x800000, RZ ;  /* 0x0080000015137824 */ /* 0x000fc600078e00ff */
[----:B------:R-:W-:-:S04]  /*0b60*/  FFMA R23, R16, 1.4426950216293334961, -R23 ;  /* 0x3fb8aa3b10177823 */ /* 0x000fc80000000817 */
[----:B------:R-:W-:-:S04]  /*0b70*/  FFMA R23, R16, 1.925963033500011079e-08, R23 ;  /* 0x32a5706010177823 */ /* 0x000fc80000000017 */
[----:B------:R-:W1:Y:S02]  /*0b80*/  MUFU.EX2 R16, R23 ;  /* 0x0000001700107308 */ /* 0x000e640000000800 */
[----:B-1----:R-:W-:-:S05]  /*0b90*/  FMUL R19, R19, R16 ;  /* 0x0000001013137220 */ /* 0x002fca0000400000 */
[----:B------:R1:W-:Y:S04]  /*0ba0*/  STG.E desc[UR10][R8.64+-0x8], R19 ;  /* 0xfffff81308007986 */ /* 0x0003e8000c10190a */
        /* <DEDUP_REMOVED lines=8> */
[----:B------:R-:W2:Y:S02]  /*0c30*/  MUFU.EX2 R16, R25 ;  /* 0x0000001900107308 */ /* 0x000ea40000000800 */
[----:B--2---:R-:W-:-:S05]  /*0c40*/  FMUL R21, R21, R16 ;  /* 0x0000001015157220 */ /* 0x004fca0000400000 */
        /* <DEDUP_REMOVED lines=30> */
[----:B------:R-:W-:-:S06]  /*0e30*/  FFMA R18, R16, 1.925963033500011079e-08, R18 ;  /* 0x32a5706010127823 */ /* 0x000fcc0000000012 */
[----:B------:R-:W2:Y:S02]  /*0e40*/  MUFU.EX2 R18, R18 ;  /* 0x0000001200127308 */ /* 0x000ea40000000800 */
[----:B--2---:R-:W-:-:S05]  /*0e50*/  FMUL R27, R27, R18 ;  /* 0x000000121b1b7220 */ /* 0x004fca0000400000 */
[----:B------:R1:W-:Y:S04]  /*0e60*/  STG.E desc[UR10][R8.64+0x8], R27 ;  /* 0x0000081b08007986 */ /* 0x0003e8000c10190a */
[----:B------:R2:W3:Y:S01]  /*0e70*/  LDG.E R29, desc[UR10][R6.64+0xc] ;  /* 0x00000c0a061d7981 */ /* 0x0004e2000c1e1900 */
[----:B------:R-:W-:Y:S01]  /*0e80*/  FADD R12, R15, R12 ;  /* 0x0000000c0f0c7221 */ /* 0x000fe20000000000 */
[----:B------:R-:W-:-:S03]  /*0e90*/  UIADD3 UR6, UP1, UPT, UR6, -0x8, URZ ;  /* 0xfffffff806067890 */ /* 0x000fc6000ff3e0ff */
[----:B------:R-:W-:Y:S01]  /*0ea0*/  FADD R12, R12, R17 ;  /* 0x000000110c0c7221 */ /* 0x000fe20000000000 */
[----:B------:R-:W-:Y:S02]  /*0eb0*/  UIADD3.X UR7, UPT, UPT, UR7, -0x1, URZ, UP1, !UPT ;  /* 0xffffffff07077890 */ /* 0x000fe40008ffe4ff */
[----:B------:R-:W-:Y:S01]  /*0ec0*/  UISETP.NE.U32.AND UP1, UPT, UR6, URZ, UPT ;  /* 0x000000ff0600728c */ /* 0x000fe2000bf25070 */
[----:B------:R-:W-:Y:S01]  /*0ed0*/  FADD R12, R12, R19 ;  /* 0x000000130c0c7221 */ /* 0x000fe20000000000 */
[----:B--2---:R-:W-:Y:S02]  /*0ee0*/  IADD3 R6, P1, PT, R6, 0x20, RZ ;  /* 0x0000002006067810 */ /* 0x004fe40007f3e0ff */
[----:B------:R-:W-:Y:S01]  /*0ef0*/  UISETP.NE.AND.EX UP1, UPT, UR7, URZ, UPT, UP1 ;  /* 0x000000ff0700728c */ /* 0x000fe2000bf25310 */
[----:B------:R-:W-:Y:S02]  /*0f00*/  FADD R12, R12, R21 ;  /* 0x000000150c0c7221 */ /* 0x000fe40000000000 */
[----:B------:R-:W-:-:S02]  /*0f10*/  IMAD.X R7, RZ, RZ, R7, P1 ;  /* 0x000000ffff077224 */ /* 0x000fc400008e0607 */
[----:B------:R-:W-:-:S04]  /*0f20*/  FADD R12, R12, R23 ;  /* 0x000000170c0c7221 */ /* 0x000fc80000000000 */
[----:B------:R-:W-:-:S04]  /*0f30*/  FADD R12, R12, R25 ;  /* 0x000000190c0c7221 */ /* 0x000fc80000000000 */
[----:B------:R-:W-:Y:S01]  /*0f40*/  FADD R12, R12, R27 ;  /* 0x0000001b0c0c7221 */ /* 0x000fe20000000000 */
[----:B---3--:R-:W-:-:S04]  /*0f50*/  FADD R16, R29, -R0 ;  /* 0x800000001d107221 */ /* 0x008fc80000000000 */
[----:B------:R-:W-:-:S04]  /*0f60*/  FFMA.SAT R13, R16, R13, 0.5 ;  /* 0x3f000000100d7423 */ /* 0x000fc8000000200d */
[----:B------:R-:W-:-:S04]  /*0f70*/  FFMA.RM R13, R13, R14, 12582913 ;  /* 0x4b4000010d0d7423 */ /* 0x000fc8000000400e */
[C---:B------:R-:W-:Y:S01]  /*0f80*/  FADD R29, R13.reuse, -12583039 ;  /* 0xcb40007f0d1d7421 */ /* 0x040fe20000000000 */
[----:B------:R-:W-:-:S03]  /*0f90*/  SHF.L.U32 R13, R13, 0x17, RZ ;  /* 0x000000170d0d7819 */ /* 0x000fc600000006ff */
[----:B------:R-:W-:-:S04]  /*0fa0*/  FFMA R29, R16, 1.4426950216293334961, -R29 ;  /* 0x3fb8aa3b101d7823 */ /* 0x000fc8000000081d */
[----:B------:R-:W-:Y:S01]  /*0fb0*/  FFMA R29, R16, 1.925963033500011079e-08, R29 ;  /* 0x32a57060101d7823 */ /* 0x000fe2000000001d */
[----:B------:R-:W-:-:S03]  /*0fc0*/  IADD3 R16, P2, PT, R8, 0x20, RZ ;  /* 0x0000002008107810 */ /* 0x000fc60007f5e0ff */
[----:B------:R-:W2:Y:S01]  /*0fd0*/  MUFU.EX2 R14, R29 ;  /* 0x0000001d000e7308 */ /* 0x000ea20000000800 */
[----:B0-----:R-:W-:Y:S01]  /*0fe0*/  IADD3.X R17, PT, PT, RZ, R9, RZ, P2, !PT ;  /* 0x00000009ff117210 */ /* 0x001fe200017fe4ff */
[----:B--2---:R-:W-:-:S04]  /*0ff0*/  FMUL R13, R13, R14 ;  /* 0x0000000e0d0d7220 */ /* 0x004fc80000400000 */
[----:B------:R-:W-:Y:S01]  /*1000*/  FADD R12, R12, R13 ;  /* 0x0000000d0c0c7221 */ /* 0x000fe20000000000 */
[----:B------:R1:W-:Y:S01]  /*1010*/  STG.E desc[UR10][R8.64+0xc], R13 ;  /* 0x00000c0d08007986 */ /* 0x0003e2000c10190a */
[----:B------:R-:W-:Y:S05]  /*1020*/  BRA.U UP1, `(.L_x_23) ;  /* 0xfffffff9014c7547 */ /* 0x000fea000b83ffff */
.L_x_22:
[----:B------:R-:W-:Y:S05]  /*1030*/  BRA.U !UP0, `(.L_x_21) ;  /* 0x0000000508f87547 */ /* 0x000fea000b800000 */
[----:B------:R-:W-:Y:S02]  /*1040*/  UISETP.GE.U32.AND UP1, UPT, UR12, 0x4, UPT ;  /* 0x000000040c00788c */ /* 0x000fe4000bf26070 */
[----:B------:R-:W-:Y:S02]  /*1050*/  ULOP3.LUT UR9, UR8, 0x3, URZ, 0xc0, !UPT ;  /* 0x0000000308097892 */ /* 0x000fe4000f8ec0ff */
[----:B------:R-:W-:Y:S02]  /*1060*/  UISETP.GE.U32.AND.EX UP1, UPT, URZ, URZ, UPT, UP1 ;  /* 0x000000ffff00728c */ /* 0x000fe4000bf26110 */
[----:B------:R-:W-:-:S04]  /*1070*/  UISETP.NE.U32.AND UP0, UPT, UR9, URZ, UPT ;  /* 0x000000ff0900728c */ /* 0x000fc8000bf05070 */
[----:B------:R-:W-:-:S03]  /*1080*/  UISETP.NE.AND.EX UP0, UPT, URZ, URZ, UPT, UP0 ;  /* 0x000000ffff00728c */ /* 0x000fc6000bf05300 */
[----:B------:R-:W-:Y:S08]  /*1090*/  BRA.U !UP1, `(.L_x_24) ;  /* 0x0000000109e87547 */ /* 0x000ff0000b800000 */
[----:B------:R-:W-:Y:S02]  /*10a0*/  USHF.L.U32 UR6, UR4, 0x2, URZ ;  /* 0x0000000204067899 */ /* 0x000fe400080006ff */
[----:B------:R-:W-:-:S04]  /*10b0*/  USHF.L.U64.HI UR7, UR4, 0x2, UR5 ;  /* 0x0000000204077899 */ /* 0x000fc80008010205 */
[----:B------:R-:W-:-:S04]  /*10c0*/  IADD3 R6, P1, PT, R2, UR6, RZ ;  /* 0x0000000602067c10 */ /* 0x000fc8000ff3e0ff */
[----:B------:R-:W-:-:S05]  /*10d0*/  IADD3.X R7, PT, PT, R3, UR7, RZ, P1, !PT ;  /* 0x0000000703077c10 */ /* 0x000fca0008ffe4ff */
[----:B-1----:R-:W2:Y:S01]  /*10e0*/  LDG.E R9, desc[UR10][R6.64] ;  /* 0x0000000a06097981 */ /* 0x002ea2000c1e1900 */
[----:B------:R-:W-:Y:S02]  /*10f0*/  HFMA2 R13, -RZ, RZ, 0.96630859375, -0.0022525787353515625 ;  /* 0x3bbb989dff0d7431 */ /* 0x000fe400000001ff */
[----:B------:R-:W-:Y:S02]  /*1100*/  IMAD.MOV.U32 R14, RZ, RZ, 0x437c0000 ;  /* 0x437c0000ff0e7424 */ /* 0x000fe400078e00ff */
[----:B--2--5:R-:W-:-:S04]  /*1110*/  FADD R8, R9, -R0 ;  /* 0x8000000009087221 */ /* 0x024fc80000000000 */
[----:B------:R-:W-:-:S04]  /*1120*/  FFMA.SAT R9, R8, R13, 0.5 ;  /* 0x3f00000008097423 */ /* 0x000fc8000000200d */
[----:B------:R-:W-:-:S04]  /*1130*/  FFMA.RM R9, R9, R14, 12582913 ;  /* 0x4b40000109097423 */ /* 0x000fc8000000400e */
[----:B------:R-:W-:-:S04]  /*1140*/  FADD R15, R9, -12583039 ;  /* 0xcb40007f090f7421 */ /* 0x000fc80000000000 */
[----:B------:R-:W-:-:S04]  /*1150*/  FFMA R15, R8, 1.4426950216293334961, -R15 ;  /* 0x3fb8aa3b080f7823 */ /* 0x000fc8000000080f */
[----:B------:R-:W-:Y:S01]  /*1160*/  FFMA R16, R8, 1.925963033500011079e-08, R15 ;  /* 0x32a5706008107823 */ /* 0x000fe2000000000f */
[----:B------:R-:W-:Y:S02]  /*1170*/  SHF.L.U32 R15, R9, 0x17, RZ ;  /* 0x00000017090f7819 */ /* 0x000fe400000006ff */
[----:B------:R-:W-:-:S03]  /*1180*/  IADD3 R8, P1, PT, R10, UR6, RZ ;  /* 0x000000060a087c10 */ /* 0x000fc6000ff3e0ff */
[----:B------:R-:W0:Y:S01]  /*1190*/  MUFU.EX2 R16, R16 ;  /* 0x0000001000107308 */ /* 0x000e220000000800 */
[----:B------:R-:W-:Y:S01]  /*11a0*/  IADD3.X R9, PT, PT, R11, UR7, RZ, P1, !PT ;  /* 0x000000070b097c10 */ /* 0x000fe20008ffe4ff */
[----:B0-----:R-:W-:-:S05]  /*11b0*/  FMUL R15, R15, R16 ;  /* 0x000000100f0f7220 */ /* 0x001fca0000400000 */
        /* <DEDUP_REMOVED lines=23> */
[----:B------:R-:W2:Y:S01]  /*1330*/  LDG.E R7, desc[UR10][R6.64+0xc] ;  /* 0x00000c0a06077981 */ /* 0x000ea2000c1e1900 */
[----:B------:R-:W-:Y:S01]  /*1340*/  FADD R12, R12, R15 ;  /* 0x0000000f0c0c7221 */ /* 0x000fe20000000000 */
[----:B------:R-:W-:-:S03]  /*1350*/  UIADD3 UR4, UP1, UPT, UR4, 0x4, URZ ;  /* 0x0000000404047890 */ /* 0x000fc6000ff3e0ff */
[----:B------:R-:W-:Y:S01]  /*1360*/  FADD R12, R12, R17 ;  /* 0x000000110c0c7221 */ /* 0x000fe20000000000 */
[----:B------:R-:W-:-:S03]  /*1370*/  UIADD3.X UR5, UPT, UPT, URZ, UR5, URZ, UP1, !UPT ;  /* 0x00000005ff057290 */ /* 0x000fc60008ffe4ff */
[----:B------:R-:W-:Y:S01]  /*1380*/  FADD R12, R12, R21 ;  /* 0x000000150c0c7221 */ /* 0x000fe20000000000 */
        /* <DEDUP_REMOVED lines=8> */
[----:B-1----:R-:W-:-:S04]  /*1410*/  FMUL R13, R13, R14 ;  /* 0x0000000e0d0d7220 */ /* 0x002fc80000400000 */
[----:B------:R-:W-:Y:S01]  /*1420*/  FADD R12, R12, R13 ;  /* 0x0000000d0c0c7221 */ /* 0x000fe20000000000 */
[----:B------:R0:W-:Y:S06]  /*1430*/  STG.E desc[UR10][R8.64+0xc], R13 ;  /* 0x00000c0d08007986 */ /* 0x0001ec000c10190a */
.L_x_24:
[----:B------:R-:W-:Y:S05]  /*1440*/  BRA.U !UP0, `(.L_x_21) ;  /* 0x0000000108f47547 */ /* 0x000fea000b800000 */
[----:B------:R-:W-:Y:S02]  /*1450*/  UISETP.NE.U32.AND UP1, UPT, UR9, 0x1, UPT ;  /* 0x000000010900788c */ /* 0x000fe4000bf25070 */
[----:B------:R-:W-:Y:S02]  /*1460*/  ULOP3.LUT UR6, UR8, 0x1, URZ, 0xc0, !UPT ;  /* 0x0000000108067892 */ /* 0x000fe4000f8ec0ff */
[----:B------:R-:W-:Y:S02]  /*1470*/  UISETP.NE.AND.EX UP1, UPT, URZ, URZ, UPT, UP1 ;  /* 0x000000ffff00728c */ /* 0x000fe4000bf25310 */
[----:B------:R-:W-:-:S04]  /*1480*/  UISETP.NE.U32.AND UP0, UPT, UR6, 0x1, UPT ;  /* 0x000000010600788c */ /* 0x000fc8000bf05070 */
[----:B------:R-:W-:-:S03]  /*1490*/  UISETP.NE.U32.AND.EX UP0, UPT, URZ, URZ, UPT, UP0 ;  /* 0x000000ffff00728c */ /* 0x000fc6000bf05100 */
[----:B------:R-:W-:Y:S08]  /*14a0*/  BRA.U !UP1, `(.L_x_25) ;  /* 0x0000000109887547 */ /* 0x000ff0000b800000 */
[----:B------:R-:W-:Y:S02]  /*14b0*/  USHF.L.U32 UR7, UR4, 0x2, URZ ;  /* 0x0000000204077899 */ /* 0x000fe400080006ff */
[----:B------:R-:W-:-:S04]  /*14c0*/  USHF.L.U64.HI UR6, UR4, 0x2, UR5 ;  /* 0x0000000204067899 */ /* 0x000fc80008010205 */
[----:B------:R-:W-:-:S04]  /*14d0*/  IADD3 R6, P1, PT, R2, UR7, RZ ;  /* 0x0000000702067c10 */ /* 0x000fc8000ff3e0ff */
[----:B------:R-:W-:-:S05]  /*14e0*/  IADD3.X R7, PT, PT, R3, UR6, RZ, P1, !PT ;  /* 0x0000000603077c10 */ /* 0x000fca0008ffe4ff */
[----:B01----:R-:W2:Y:S01]  /*14f0*/  LDG.E R9, desc[UR10][R6.64] ;  /* 0x0000000a06097981 */ /* 0x003ea2000c1e1900 */
[----:B------:R-:W-:Y:S01]  /*1500*/  MOV R16, 0x3bbb989d ;  /* 0x3bbb989d00107802 */ /* 0x000fe20000000f00 */
[----:B------:R-:W-:Y:S02]  /*1510*/  IMAD.MOV.U32 R17, RZ, RZ, 0x437c0000 ;  /* 0x437c0000ff117424 */ /* 0x000fe400078e00ff */
[----:B--2--5:R-:W-:-:S04]  /*1520*/  FADD R9, R9, -R0 ;  /* 0x8000000009097221 */ /* 0x024fc80000000000 */
[----:B------:R-:W-:-:S04]  /*1530*/  FFMA.SAT R8, R9, R16, 0.5 ;  /* 0x3f00000009087423 */ /* 0x000fc80000002010 */
[----:B------:R-:W-:-:S04]  /*1540*/  FFMA.RM R13, R8, R17, 12582913 ;  /* 0x4b400001080d7423 */ /* 0x000fc80000004011 */
[C---:B------:R-:W-:Y:S01]  /*1550*/  FADD R8, R13.reuse, -12583039 ;  /* 0xcb40007f0d087421 */ /* 0x040fe20000000000 */
[----:B------:R-:W-:-:S03]  /*1560*/  SHF.L.U32 R13, R13, 0x17, RZ ;  /* 0x000000170d0d7819 */ /* 0x000fc600000006ff */
[----:B------:R-:W-:-:S04]  /*1570*/  FFMA R8, R9, 1.4426950216293334961, -R8 ;  /* 0x3fb8aa3b09087823 */ /* 0x000fc80000000808 */
[----:B------:R-:W-:Y:S01]  /*1580*/  FFMA R14, R9, 1.925963033500011079e-08, R8 ;  /* 0x32a57060090e7823 */ /* 0x000fe20000000008 */
[----:B------:R-:W-:-:S04]  /*1590*/  IADD3 R8, P1, PT, R10, UR7, RZ ;  /* 0x000000070a087c10 */ /* 0x000fc8000ff3e0ff */
[----:B------:R-:W-:Y:S01]  /*15a0*/  IADD3.X R9, PT, PT, R11, UR6, RZ, P1, !PT ;  /* 0x000000060b097c10 */ /* 0x000fe20008ffe4ff */
[----:B------:R-:W0:Y:S02]  /*15b0*/  MUFU.EX2 R14, R14 ;  /* 0x0000000e000e7308 */ /* 0x000e240000000800 */
[----:B0-----:R-:W-:-:S05]  /*15c0*/  FMUL R13, R13, R14 ;  /* 0x0000000e0d0d7220 */ /* 0x001fca0000400000 */
[----:B------:R2:W-:Y:S04]  /*15d0*/  STG.E desc[UR10][R8.64], R13 ;  /* 0x0000000d08007986 */ /* 0x0005e8000c10190a */
[----:B------:R-:W3:Y:S01]  /*15e0*/  LDG.E R7, desc[UR10][R6.64+0x4] ;  /* 0x0000040a06077981 */ /* 0x000ee2000c1e1900 */
[----:B------:R-:W-:Y:S01]  /*15f0*/  FADD R12, R12, R13 ;  /* 0x0000000d0c0c7221 */ /* 0x000fe20000000000 */
[----:B------:R-:W-:-:S04]  /*1600*/  UIADD3 UR4, UP1, UPT, UR4, 0x2, URZ ;  /* 0x0000000204047890 */ /* 0x000fc8000ff3e0ff */
[----:B------:R-:W-:Y:S01]  /*1610*/  UIADD3.X UR5, UPT, UPT, URZ, UR5, URZ, UP1, !UPT ;  /* 0x00000005ff057290 */ /* 0x000fe20008ffe4ff */
[----:B---3--:R-:W-:-:S04]  /*1620*/  FADD R15, R7, -R0 ;  /* 0x80000000070f7221 */ /* 0x008fc80000000000 */
[----:B------:R-:W-:-:S04]  /*1630*/  FFMA.SAT R16, R15, R16, 0.5 ;  /* 0x3f0000000f107423 */ /* 0x000fc80000002010 */
[----:B------:R-:W-:-:S04]  /*1640*/  FFMA.RM R16, R16, R17, 12582913 ;  /* 0x4b40000110107423 */ /* 0x000fc80000004011 */
[C---:B------:R-:W-:Y:S01]  /*1650*/  FADD R18, R16.reuse, -12583039 ;  /* 0xcb40007f10127421 */ /* 0x040fe20000000000 */
[----:B------:R-:W-:-:S03]  /*1660*/  SHF.L.U32 R16, R16, 0x17, RZ ;  /* 0x0000001710107819 */ /* 0x000fc600000006ff */
[----:B------:R-:W-:-:S04]  /*1670*/  FFMA R18, R15, 1.4426950216293334961, -R18 ;  /* 0x3fb8aa3b0f127823 */ /* 0x000fc80000000812 */
[----:B------:R-:W-:-:S04]  /*1680*/  FFMA R18, R15, 1.925963033500011079e-08, R18 ;  /* 0x32a570600f127823 */ /* 0x000fc80000000012 */
[----:B------:R-:W0:Y:S02]  /*1690*/  MUFU.EX2 R15, R18 ;  /* 0x00000012000f7308 */ /* 0x000e240000000800 */
[----:B0-----:R-:W-:-:S04]  /*16a0*/  FMUL R15, R16, R15 ;  /* 0x0000000f100f7220 */ /* 0x001fc80000400000 */
[----:B------:R-:W-:Y:S01]  /*16b0*/  FADD R12, R12, R15 ;  /* 0x0000000f0c0c7221 */ /* 0x000fe20000000000 */
[----:B------:R2:W-:Y:S06]  /*16c0*/  STG.E desc[UR10][R8.64+0x4], R15 ;  /* 0x0000040f08007986 */ /* 0x0005ec000c10190a */
.L_x_25:
[----:B------:R-:W-:Y:S05]  /*16d0*/  BRA.U UP0, `(.L_x_21) ;  /* 0x0000000100507547 */ /* 0x000fea000b800000 */
[----:B------:R-:W-:Y:S02]  /*16e0*/  USHF.L.U32 UR6, UR4, 0x2, URZ ;  /* 0x0000000204067899 */ /* 0x000fe400080006ff */
[----:B------:R-:W-:-:S04]  /*16f0*/  USHF.L.U64.HI UR4, UR4, 0x2, UR5 ;  /* 0x0000000204047899 */ /* 0x000fc80008010205 */
[----:B------:R-:W-:-:S04]  /*1700*/  IADD3 R2, P1, PT, R2, UR6, RZ ;  /* 0x0000000602027c10 */ /* 0x000fc8000ff3e0ff */
[----:B------:R-:W-:-:S06]  /*1710*/  IADD3.X R3, PT, PT, R3, UR4, RZ, P1, !PT ;  /* 0x0000000403037c10 */ /* 0x000fcc0008ffe4ff */
[----:B------:R-:W3:Y:S01]  /*1720*/  LDG.E R3, desc[UR10][R2.64] ;  /* 0x0000000a02037981 */ /* 0x000ee2000c1e1900 */
[----:B012---:R-:W-:Y:S02]  /*1730*/  HFMA2 R9, -RZ, RZ, 3.7421875, 0 ;  /* 0x437c0000ff097431 */ /* 0x007fe400000001ff */
[----:B------:R-:W-:Y:S02]  /*1740*/  IMAD.MOV.U32 R7, RZ, RZ, 0x3bbb989d ;  /* 0x3bbb989dff077424 */ /* 0x000fe400078e00ff */
[----:B---3-5:R-:W-:-:S04]  /*1750*/  FADD R0, R3, -R0 ;  /* 0x8000000003007221 */ /* 0x028fc80000000000 */
[----:B------:R-:W-:-:S04]  /*1760*/  FFMA.SAT R6, R0, R7, 0.5 ;  /* 0x3f00000000067423 */ /* 0x000fc80000002007 */
[----:B------:R-:W-:Y:S01]  /*1770*/  FFMA.RM R7, R6, R9, 12582913 ;  /* 0x4b40000106077423 */ /* 0x000fe20000004009 */
[----:B------:R-:W-:-:S03]  /*1780*/  IADD3 R6, P1, PT, R10, UR6, RZ ;  /* 0x000000060a067c10 */ /* 0x000fc6000ff3e0ff */
[----:B------:R-:W-:-:S04]  /*1790*/  FADD R9, R7, -12583039 ;  /* 0xcb40007f07097421 */ /* 0x000fc80000000000 */
[----:B------:R-:W-:-:S04]  /*17a0*/  FFMA R9, R0, 1.4426950216293334961, -R9 ;  /* 0x3fb8aa3b00097823 */ /* 0x000fc80000000809 */
[----:B------:R-:W-:Y:S01]  /*17b0*/  FFMA R9, R0, 1.925963033500011079e-08, R9 ;  /* 0x32a5706000097823 */ /* 0x000fe20000000009 */
[----:B------:R-:W-:Y:S02]  /*17c0*/  SHF.L.U32 R0, R7, 0x17, RZ ;  /* 0x0000001707007819 */ /* 0x000fe400000006ff */
[----:B------:R-:W-:-:S03]  /*17d0*/  IADD3.X R7, PT, PT, R11, UR4, RZ, P1, !PT ;  /* 0x000000040b077c10 */ /* 0x000fc60008ffe4ff */
[----:B------:R-:W0:Y:S02]  /*17e0*/  MUFU.EX2 R9, R9 ;  /* 0x0000000900097308 */ /* 0x000e240000000800 */
[----:B0-----:R-:W-:-:S04]  /*17f0*/  FMUL R3, R0, R9 ;  /* 0x0000000900037220 */ /* 0x001fc80000400000 */
[----:B------:R-:W-:Y:S01]  /*1800*/  FADD R12, R12, R3 ;  /* 0x000000030c0c7221 */ /* 0x000fe20000000000 */
[----:B------:R3:W-:Y:S06]  /*1810*/  STG.E desc[UR10][R6.64], R3 ;  /* 0x0000000306007986 */ /* 0x0007ec000c10190a */
.L_x_21:
[----:B-----5:R-:W-:-:S05]  /*1820*/  VIADD R0, R12, 0x1800000 ;  /* 0x018000000c007836 */ /* 0x020fca0000000000 */
[----:B------:R-:W-:-:S04]  /*1830*/  LOP3.LUT R0, R0, 0x7f800000, RZ, 0xc0, !PT ;  /* 0x7f80000000007812 */ /* 0x000fc800078ec0ff */
[----:B------:R-:W-:-:S13]  /*1840*/  ISETP.GT.U32.AND P1, PT, R0, 0x1ffffff, PT ;  /* 0x01ffffff0000780c */ /* 0x000fda0003f24070 */
[----:B------:R-:W-:Y:S05]  /*1850*/  @P1 BRA `(.L_x_26) ;  /* 0x0000000000101947 */ /* 0x000fea0003800000 */
[----:B------:R-:W-:Y:S02]  /*1860*/  MOV R0, R12 ;  /* 0x0000000c00007202 */ /* 0x000fe40000000f00 */
[----:B------:R-:W-:-:S07]  /*1870*/  MOV R2, 0x1890 ;  /* 0x0000189000027802 */ /* 0x000fce0000000f00 */
[----:B0123--:R-:W-:Y:S05]  /*1880*/  CALL.REL.NOINC `($__internal_1_$__cuda_sm20_rcp_rn_f32_slowpath) ;  /* 0x00000008006c7944 */ /* 0x00ffea0003c00000 */
[----:B------:R-:W-:Y:S05]  /*1890*/  BRA `(.L_x_27) ;  /* 0x0000000000107947 */ /* 0x000fea0003800000 */
.L_x_26:
[----:B---3--:R-:W3:Y:S02]  /*18a0*/  MUFU.RCP R3, R12 ;  /* 0x0000000c00037308 */ /* 0x008ee40000001000 */
[----:B---3--:R-:W-:-:S04]  /*18b0*/  FFMA R0, R3, R12, -1 ;  /* 0xbf80000003007423 */ /* 0x008fc8000000000c */
[----:B------:R-:W-:-:S04]  /*18c0*/  FADD.FTZ R0, -R0, -RZ ;  /* 0x800000ff00007221 */ /* 0x000fc80000010100 */
[----:B------:R-:W-:-:S07]  /*18d0*/  FFMA R0, R3, R0, R3 ;  /* 0x0000000003007223 */ /* 0x000fce0000000003 */
.L_x_27:
[----:B------:R-:W-:Y:S05]  /*18e0*/  @!P0 EXIT ;  /* 0x000000000000894d */ /* 0x000fea0003800000 */
[----:B------:R-:W3:Y:S01]  /*18f0*/  LDC.64 R2, c[0x0][0x398] ;  /* 0x0000e600ff027b82 */ /* 0x000ee20000000a00 */
[----:B012---:R-:W-:Y:S01]  /*1900*/  IMAD.MOV.U32 R8, RZ, RZ, RZ ;  /* 0x000000ffff087224 */ /* 0x007fe200078e00ff */
[C---:B---3--:R-:W-:Y:S02]  /*1910*/  ISETP.GE.U32.AND P1, PT, R2.reuse, 0x10, PT ;  /* 0x000000100200780c */ /* 0x048fe40003f26070 */
[----:B------:R-:W-:Y:S02]  /*1920*/  LOP3.LUT R24, R2, 0xf, RZ, 0xc0, !PT ;  /* 0x0000000f02187812 */ /* 0x000fe400078ec0ff */
[----:B------:R-:W-:Y:S01]  /*1930*/  ISETP.GE.U32.AND.EX P1, PT, R3, RZ, PT, P1 ;  /* 0x000000ff0300720c */ /* 0x000fe20003f26110 */
[----:B------:R-:W-:Y:S01]  /*1940*/  HFMA2 R3, -RZ, RZ, 0, 0 ;  /* 0x00000000ff037431 */ /* 0x000fe200000001ff */
[----:B------:R-:W-:-:S04]  /*1950*/  ISETP.NE.U32.AND P0, PT, R24, RZ, PT ;  /* 0x000000ff1800720c */ /* 0x000fc80003f05070 */
[----:B------:R-:W-:-:S07]  /*1960*/  ISETP.NE.AND.EX P0, PT, RZ, RZ, PT, P0 ;  /* 0x000000ffff00720c */ /* 0x000fce0003f05300 */
[----:B------:R-:W-:Y:S06]  /*1970*/  @!P1 BRA `(.L_x_28) ;  /* 0x0000000000fc9947 */ /* 0x000fec0003800000 */
[----:B------:R-:W0:Y:S01]  /*1980*/  LDC R8, c[0x0][0x39c] ;  /* 0x0000e700ff087b82 */ /* 0x000e220000000800 */
[----:B------:R-:W-:Y:S02]  /*1990*/  IADD3 R13, P1, PT, R10, 0x20, RZ ;  /* 0x000000200a0d7810 */ /* 0x000fe40007f3e0ff */
[----:B------:R-:W-:Y:S02]  /*19a0*/  LOP3.LUT R3, R2, 0xfffffff0, RZ, 0xc0, !PT ;  /* 0xfffffff002037812 */ /* 0x000fe400078ec0ff */
[----:B------:R-:W-:Y:S02]  /*19b0*/  IADD3.X R16, PT, PT, RZ, R11, RZ, P1, !PT ;  /* 0x0000000bff107210 */ /* 0x000fe40000ffe4ff */
[----:B------:R-:W-:Y:S01]  /*19c0*/  MOV R12, R3 ;  /* 0x00000003000c7202 */ /* 0x000fe20000000f00 */
[----:B0-----:R-:W-:-:S07]  /*19d0*/  IMAD.MOV.U32 R9, RZ, RZ, R8 ;  /* 0x000000ffff097224 */ /* 0x001fce00078e0008 */
.L_x_29:
[----:B0-----:R-:W-:Y:S02]  /*19e0*/  MOV R6, R13 ;  /* 0x0000000d00067202 */ /* 0x001fe40000000f00 */
[----:B------:R-:W-:-:S05]  /*19f0*/  MOV R7, R16 ;  /* 0x0000001000077202 */ /* 0x000fca0000000f00 */
[----:B------:R-:W2:Y:S04]  /*1a00*/  LDG.E R29, desc[UR10][R6.64+-0x20] ;  /* 0xffffe00a061d7981 */ /* 0x000ea8000c1e1900 */
[----:B------:R-:W3:Y:S04]  /*1a10*/  LDG.E R14, desc[UR10][R6.64+-0x1c] ;  /* 0xffffe40a060e7981 */ /* 0x000ee8000c1e1900 */
[----:B------:R-:W4:Y:S04]  /*1a20*/  LDG.E R16, desc[UR10][R6.64+-0x18] ;  /* 0xffffe80a06107981 */ /* 0x000f28000c1e1900 */
[----:B------:R-:W5:Y:S04]  /*1a30*/  LDG.E R15, desc[UR10][R6.64+-0x14] ;  /* 0xffffec0a060f7981 */ /* 0x000f68000c1e1900 */
        /* <DEDUP_REMOVED lines=8> */
[----:B------:R-:W5:Y:S01]  /*1ac0*/  LDG.E R13, desc[UR10][R6.64+-0x8] ;  /* 0xfffff80a060d7981 */ /* 0x000f62000c1e1900 */
[----:B--2---:R-:W-:-:S03]  /*1ad0*/  FMUL R22, R29, R0 ;  /* 0x000000001d167220 */ /* 0x004fc60000400000 */
[----:B------:R-:W2:Y:S01]  /*1ae0*/  LDG.E R29, desc[UR10][R6.64+0x10] ;  /* 0x0000100a061d7981 */ /* 0x000ea2000c1e1900 */
[----:B---3--:R-:W-:-:S03]  /*1af0*/  FMUL R26, R14, R0 ;  /* 0x000000000e1a7220 */ /* 0x008fc60000400000 */
[----:B------:R-:W3:Y:S01]  /*1b00*/  LDG.E R14, desc[UR10][R6.64+0x1c] ;  /* 0x00001c0a060e7981 */ /* 0x000ee2000c1e1900 */
[----:B----4-:R-:W-:-:S03]  /*1b10*/  FMUL R28, R16, R0 ;  /* 0x00000000101c7220 */ /* 0x010fc60000400000 */
[----:B------:R-:W4:Y:S01]  /*1b20*/  LDG.E R16, desc[UR10][R6.64+0x18] ;  /* 0x0000180a06107981 */ /* 0x000f22000c1e1900 */
[-C--:B-----5:R-:W-:Y:S01]  /*1b30*/  FMUL R15, R15, R0.reuse ;  /* 0x000000000f0f7220 */ /* 0x0a0fe20000400000 */
[-C--:B------:R-:W-:Y:S01]  /*1b40*/  FMUL R19, R19, R0.reuse ;  /* 0x0000000013137220 */ /* 0x080fe20000400000 */
[----:B------:R-:W-:-:S03]  /*1b50*/  FMUL R17, R17, R0 ;  /* 0x0000000011117220 */ /* 0x000fc60000400000 */
[----:B------:R0:W-:Y:S01]  /*1b60*/  STG.E desc[UR10][R6.64+-0x14], R15 ;  /* 0xffffec0f06007986 */ /* 0x0001e2000c10190a */
[----:B------:R-:W-:Y:S01]  /*1b70*/  IADD3 R12, P1, PT, R12, -0x10, RZ ;  /* 0xfffffff00c0c7810 */ /* 0x000fe20007f3e0ff */
[-C--:B------:R-:W-:Y:S02]  /*1b80*/  FMUL R23, R23, R0.reuse ;  /* 0x0000000017177220 */ /* 0x080fe40000400000 */
[----:B------:R-:W-:Y:S01]  /*1b90*/  STG.E desc[UR10][R6.64+-0x10], R19 ;  /* 0xfffff01306007986 */ /* 0x000fe2000c10190a */
[----:B------:R-:W-:-:S03]  /*1ba0*/  FMUL R21, R21, R0 ;  /* 0x0000000015157220 */ /* 0x000fc60000400000 */
[----:B------:R1:W-:Y:S01]  /*1bb0*/  STG.E desc[UR10][R6.64+-0xc], R17 ;  /* 0xfffff41106007986 */ /* 0x0003e2000c10190a */
[-C--:B------:R-:W-:Y:S01]  /*1bc0*/  FMUL R27, R27, R0.reuse ;  /* 0x000000001b1b7220 */ /* 0x080fe20000400000 */
[-C--:B------:R-:W-:Y:S01]  /*1bd0*/  FMUL R25, R25, R0.reuse ;  /* 0x0000000019197220 */ /* 0x080fe20000400000 */
[-C--:B0-----:R-:W-:Y:S01]  /*1be0*/  FMUL R15, R20, R0.reuse ;  /* 0x00000000140f7220 */ /* 0x081fe20000400000 */
[-C--:B-1----:R-:W-:Y:S01]  /*1bf0*/  FMUL R17, R18, R0.reuse ;  /* 0x0000000012117220 */ /* 0x082fe20000400000 */
[----:B------:R-:W-:Y:S01]  /*1c00*/  STG.E desc[UR10][R6.64+-0x20], R22 ;  /* 0xffffe01606007986 */ /* 0x000fe2000c10190a */
[----:B------:R-:W-:Y:S02]  /*1c10*/  IADD3.X R9, PT, PT, R9, -0x1, RZ, P1, !PT ;  /* 0xffffffff09097810 */ /* 0x000fe40000ffe4ff */
[----:B------:R-:W-:Y:S01]  /*1c20*/  ISETP.NE.U32.AND P1, PT, R12, RZ, PT ;  /* 0x000000ff0c00720c */ /* 0x000fe20003f25070 */
[----:B------:R-:W-:Y:S04]  /*1c30*/  STG.E desc[UR10][R6.64+-0x1c], R26 ;  /* 0xffffe41a06007986 */ /* 0x000fe8000c10190a */
[----:B------:R-:W-:Y:S04]  /*1c40*/  STG.E desc[UR10][R6.64+-0x18], R28 ;  /* 0xffffe81c06007986 */ /* 0x000fe8000c10190a */
[----:B------:R-:W-:Y:S04]  /*1c50*/  STG.E desc[UR10][R6.64+-0x4], R23 ;  /* 0xfffffc1706007986 */ /* 0x000fe8000c10190a */
[----:B------:R-:W-:Y:S04]  /*1c60*/  STG.E desc[UR10][R6.64], R21 ;  /* 0x0000001506007986 */ /* 0x000fe8000c10190a */
[----:B------:R-:W-:Y:S04]  /*1c70*/  STG.E desc[UR10][R6.64+0x4], R27 ;  /* 0x0000041b06007986 */ /* 0x000fe8000c10190a */
[----:B------:R-:W-:Y:S04]  /*1c80*/  STG.E desc[UR10][R6.64+0x8], R25 ;  /* 0x0000081906007986 */ /* 0x000fe8000c10190a */
[----:B------:R-:W-:Y:S04]  /*1c90*/  STG.E desc[UR10][R6.64+0xc], R15 ;  /* 0x00000c0f06007986 */ /* 0x000fe8000c10190a */
[----:B------:R-:W-:Y:S01]  /*1ca0*/  STG.E desc[UR10][R6.64+0x14], R17 ;  /* 0x0000141106007986 */ /* 0x000fe2000c10190a */
[----:B------:R-:W-:Y:S01]  /*1cb0*/  ISETP.NE.AND.EX P1, PT, R9, RZ, PT, P1 ;  /* 0x000000ff0900720c */ /* 0x000fe20003f25310 */
[----:B------:R-:W-:-:S05]  /*1cc0*/  FMUL R13, R13, R0 ;  /* 0x000000000d0d7220 */ /* 0x000fca0000400000 */
[----:B------:R0:W-:Y:S02]  /*1cd0*/  STG.E desc[UR10][R6.64+-0x8], R13 ;  /* 0xfffff80d06007986 */ /* 0x0001e4000c10190a */
[----:B0-----:R-:W-:Y:S01]  /*1ce0*/  IADD3 R13, P2, PT, R6, 0x40, RZ ;  /* 0x00000040060d7810 */ /* 0x001fe20007f5e0ff */
[-C--:B--2---:R-:W-:Y:S01]  /*1cf0*/  FMUL R29, R29, R0.reuse ;  /* 0x000000001d1d7220 */ /* 0x084fe20000400000 */
[-C--:B---3--:R-:W-:Y:S01]  /*1d00*/  FMUL R14, R14, R0.reuse ;  /* 0x000000000e0e7220 */ /* 0x088fe20000400000 */
[----:B----4-:R-:W-:-:S03]  /*1d10*/  FMUL R19, R16, R0 ;  /* 0x0000000010137220 */ /* 0x010fc60000400000 */
[----:B------:R0:W-:Y:S04]  /*1d20*/  STG.E desc[UR10][R6.64+0x10], R29 ;  /* 0x0000101d06007986 */ /* 0x0001e8000c10190a */
[----:B------:R0:W-:Y:S04]  /*1d30*/  STG.E desc[UR10][R6.64+0x18], R19 ;  /* 0x0000181306007986 */ /* 0x0001e8000c10190a */
[----:B------:R0:W-:Y:S01]  /*1d40*/  STG.E desc[UR10][R6.64+0x1c], R14 ;  /* 0x00001c0e06007986 */ /* 0x0001e2000c10190a */
[----:B------:R-:W-:Y:S01]  /*1d50*/  IMAD.X R16, RZ, RZ, R7, P2 ;  /* 0x000000ffff107224 */ /* 0x000fe200010e0607 */
[----:B------:R-:W-:Y:S06]  /*1d60*/  @P1 BRA `(.L_x_29) ;  /* 0xfffffffc001c1947 */ /* 0x000fec000383ffff */
.L_x_28:
[----:B------:R-:W-:Y:S05]  /*1d70*/  @!P0 EXIT ;  /* 0x000000000000894d */ /* 0x000fea0003800000 */
[----:B------:R-:W-:Y:S02]  /*1d80*/  ISETP.GE.U32.AND P0, PT, R24, 0x8, PT ;  /* 0x000000081800780c */ /* 0x000fe40003f06070 */
[----:B------:R-:W-:Y:S02]  /*1d90*/  LOP3.LUT R12, R2, 0x7, RZ, 0xc0, !PT ;  /* 0x00000007020c7812 */ /* 0x000fe400078ec0ff */
[----:B------:R-:W-:Y:S02]  /*1da0*/  ISETP.GE.U32.AND.EX P0, PT, RZ, RZ, PT, P0 ;  /* 0x000000ffff00720c */ /* 0x000fe40003f06100 */
[----:B------:R-:W-:-:S04]  /*1db0*/  ISETP.NE.U32.AND P1, PT, R12, RZ, PT ;  /* 0x000000ff0c00720c */ /* 0x000fc80003f25070 */
[----:B------:R-:W-:-:S07]  /*1dc0*/  ISETP.NE.AND.EX P1, PT, RZ, RZ, PT, P1 ;  /* 0x000000ffff00720c */ /* 0x000fce0003f25310 */
[----:B------:R-:W-:Y:S06]  /*1dd0*/  @!P0 BRA `(.L_x_30) ;  /* 0x0000000000708947 */ /* 0x000fec0003800000 */
[----:B0-----:R-:W-:-:S04]  /*1de0*/  LEA R6, P0, R3, R10, 0x2 ;  /* 0x0000000a03067211 */ /* 0x001fc800078010ff */
[----:B------:R-:W-:-:S05]  /*1df0*/  LEA.HI.X R7, R3, R11, R8, 0x2, P0 ;  /* 0x0000000b03077211 */ /* 0x000fca00000f1408 */
[----:B------:R-:W2:Y:S04]  /*1e00*/  LDG.E R9, desc[UR10][R6.64] ;  /* 0x0000000a06097981 */ /* 0x000ea8000c1e1900 */
[----:B------:R-:W3:Y:S04]  /*1e10*/  LDG.E R13, desc[UR10][R6.64+0x4] ;  /* 0x0000040a060d7981 */ /* 0x000ee8000c1e1900 */
[----:B------:R-:W4:Y:S04]  /*1e20*/  LDG.E R15, desc[UR10][R6.64+0x8] ;  /* 0x0000080a060f7981 */ /* 0x000f28000c1e1900 */
[----:B------:R-:W5:Y:S04]  /*1e30*/  LDG.E R17, desc[UR10][R6.64+0xc] ;  /* 0x00000c0a06117981 */ /* 0x000f68000c1e1900 */
[----:B------:R-:W5:Y:S04]  /*1e40*/  LDG.E R19, desc[UR10][R6.64+0x10] ;  /* 0x0000100a06137981 */ /* 0x000f68000c1e1900 */
[----:B------:R-:W5:Y:S04]  /*1e50*/  LDG.E R21, desc[UR10][R6.64+0x14] ;  /* 0x0000140a06157981 */ /* 0x000f68000c1e1900 */
[----:B------:R-:W5:Y:S04]  /*1e60*/  LDG.E R23, desc[UR10][R6.64+0x18] ;  /* 0x0000180a06177981 */ /* 0x000f68000c1e1900 */
[----:B------:R-:W5:Y:S01]  /*1e70*/  LDG.E R25, desc[UR10][R6.64+0x1c] ;  /* 0x00001c0a06197981 */ /* 0x000f62000c1e1900 */
[----:B------:R-:W-:-:S04]  /*1e80*/  IADD3 R3, P0, PT, R3, 0x8, RZ ;  /* 0x0000000803037810 */ /* 0x000fc80007f1e0ff */
[----:B------:R-:W-:Y:S01]  /*1e90*/  IADD3.X R8, PT, PT, RZ, R8, RZ, P0, !PT ;  /* 0x00000008ff087210 */ /* 0x000fe200007fe4ff */
[-C--:B--2---:R-:W-:Y:S01]  /*1ea0*/  FMUL R9, R9, R0.reuse ;  /* 0x0000000009097220 */ /* 0x084fe20000400000 */
[----:B---3--:R-:W-:-:S04]  /*1eb0*/  FMUL R13, R13, R0 ;  /* 0x000000000d0d7220 */ /* 0x008fc80000400000 */
[----:B------:R1:W-:Y:S01]  /*1ec0*/  STG.E desc[UR10][R6.64], R9 ;  /* 0x0000000906007986 */ /* 0x0003e2000c10190a */
[----:B----4-:R-:W-:-:S03]  /*1ed0*/  FMUL R15, R15, R0 ;  /* 0x000000000f0f7220 */ /* 0x010fc60000400000 */
[----:B------:R1:W-:Y:S01]  /*1ee0*/  STG.E desc[UR10][R6.64+0x4], R13 ;  /* 0x0000040d06007986 */ /* 0x0003e2000c10190a */
[----:B-----5:R-:W-:-:S03]  /*1ef0*/  FMUL R17, R17, R0 ;  /* 0x0000000011117220 */ /* 0x020fc60000400000 */
[----:B------:R1:W-:Y:S01]  /*1f00*/  STG.E desc[UR10][R6.64+0x8], R15 ;  /* 0x0000080f06007986 */ /* 0x0003e2000c10190a */
[----:B------:R-:W-:-:S03]  /*1f10*/  FMUL R19, R19, R0 ;  /* 0x0000000013137220 */ /* 0x000fc60000400000 */
[----:B------:R1:W-:Y:S01]  /*1f20*/  STG.E desc[UR10][R6.64+0xc], R17 ;  /* 0x00000c1106007986 */ /* 0x0003e2000c10190a */
[----:B------:R-:W-:-:S03]  /*1f30*/  FMUL R21, R21, R0 ;  /* 0x0000000015157220 */ /* 0x000fc60000400000 */
[----:B------:R1:W-:Y:S01]  /*1f40*/  STG.E desc[UR10][R6.64+0x10], R19 ;  /* 0x0000101306007986 */ /* 0x0003e2000c10190a */
[----:B------:R-:W-:-:S03]  /*1f50*/  FMUL R23, R23, R0 ;  /* 0x0000000017177220 */ /* 0x000fc60000400000 */
[----:B------:R1:W-:Y:S01]  /*1f60*/  STG.E desc[UR10][R6.64+0x14], R21 ;  /* 0x0000141506007986 */ /* 0x0003e2000c10190a */
[----:B------:R-:W-:-:S03]  /*1f70*/  FMUL R25, R25, R0 ;  /* 0x0000000019197220 */ /* 0x000fc60000400000 */
[----:B------:R1:W-:Y:S04]  /*1f80*/  STG.E desc[UR10][R6.64+0x18], R23 ;  /* 0x0000181706007986 */ /* 0x0003e8000c10190a */
[----:B------:R1:W-:Y:S02]  /*1f90*/  STG.E desc[UR10][R6.64+0x1c], R25 ;  /* 0x00001c1906007986 */ /* 0x0003e4000c10190a */
.L_x_30:
[----:B------:R-:W-:Y:S05]  /*1fa0*/  @!P1 EXIT ;  /* 0x000000000000994d */ /* 0x000fea0003800000 */
[----:B------:R-:W-:-:S04]  /*1fb0*/  ISETP.GE.U32.AND P0, PT, R12, 0x4, PT ;  /* 0x000000040c00780c */ /* 0x000fc80003f06070 */
[----:B------:R-:W-:-:S13]  /*1fc0*/  ISETP.GE.U32.AND.EX P0, PT, RZ, RZ, PT, P0 ;  /* 0x000000ffff00720c */ /* 0x000fda0003f06100 */
[----:B------:R-:W-:-:S04]  /*1fd0*/  @P0 LEA R10, P1, R3, R10, 0x2 ;  /* 0x0000000a030a0211 */ /* 0x000fc800078210ff */
[----:B------:R-:W-:-:S05]  /*1fe0*/  @P0 LEA.HI.X R11, R3, R11, R8, 0x2, P1 ;  /* 0x0000000b030b0211 */ /* 0x000fca00008f1408 */
[----:B01----:R-:W2:Y:S04]  /*1ff0*/  @P0 LDG.E R7, desc[UR10][R10.64] ;  /* 0x0000000a0a070981 */ /* 0x003ea8000c1e1900 */
[----:B------:R-:W3:Y:S04]  /*2000*/  @P0 LDG.E R9, desc[UR10][R10.64+0x4] ;  /* 0x0000040a0a090981 */ /* 0x000ee8000c1e1900 */
[----:B------:R-:W4:Y:S04]  /*2010*/  @P0 LDG.E R13, desc[UR10][R10.64+0x8] ;  /* 0x0000080a0a0d0981 */ /* 0x000f28000c1e1900 */
[----:B------:R-:W5:Y:S01]  /*2020*/  @P0 LDG.E R15, desc[UR10][R10.64+0xc] ;  /* 0x00000c0a0a0f0981 */ /* 0x000f62000c1e1900 */
[----:B------:R-:W-:Y:S01]  /*2030*/  HFMA2 R14, -RZ, RZ, 0, 0 ;  /* 0x00000000ff0e7431 */ /* 0x000fe200000001ff */
[----:B------:R-:W-:-:S04]  /*2040*/  LOP3.LUT R12, R2, 0x3, RZ, 0xc0, !PT ;  /* 0x00000003020c7812 */ /* 0x000fc800078ec0ff */
[----:B------:R-:W-:-:S04]  /*2050*/  ISETP.NE.U32.AND P1, PT, R12, RZ, PT ;  /* 0x000000ff0c00720c */ /* 0x000fc80003f25070 */
[----:B------:R-:W-:Y:S01]  /*2060*/  ISETP.NE.AND.EX P1, PT, R14, RZ, PT, P1 ;  /* 0x000000ff0e00720c */ /* 0x000fe20003f25310 */
[-C--:B--2---:R-:W-:Y:S01]  /*2070*/  @P0 FMUL R7, R7, R0.reuse ;  /* 0x0000000007070220 */ /* 0x084fe20000400000 */
[----:B---3--:R-:W-:-:S04]  /*2080*/  @P0 FMUL R9, R9, R0 ;  /* 0x0000000009090220 */ /* 0x008fc80000400000 */
[----:B------:R0:W-:Y:S01]  /*2090*/  @P0 STG.E desc[UR10][R10.64], R7 ;  /* 0x000000070a000986 */ /* 0x0001e2000c10190a */
[----:B----4-:R-:W-:-:S03]  /*20a0*/  @P0 FMUL R13, R13, R0 ;  /* 0x000000000d0d0220 */ /* 0x010fc60000400000 */
[----:B------:R0:W-:Y:S01]  /*20b0*/  @P0 STG.E desc[UR10][R10.64+0x4], R9 ;  /* 0x000004090a000986 */ /* 0x0001e2000c10190a */
[----:B-----5:R-:W-:-:S03]  /*20c0*/  @P0 FMUL R15, R15, R0 ;  /* 0x000000000f0f0220 */ /* 0x020fc60000400000 */
[----:B------:R0:W-:Y:S04]  /*20d0*/  @P0 STG.E desc[UR10][R10.64+0x8], R13 ;  /* 0x0000080d0a000986 */ /* 0x0001e8000c10190a */
[----:B------:R0:W-:Y:S01]  /*20e0*/  @P0 STG.E desc[UR10][R10.64+0xc], R15 ;  /* 0x00000c0f0a000986 */ /* 0x0001e2000c10190a */
[----:B------:R-:W-:Y:S05]  /*20f0*/  @!P1 EXIT ;  /* 0x000000000000994d */ /* 0x000fea0003800000 */
[----:B------:R-:W1:Y:S01]  /*2100*/  LDCU.64 UR4, c[0x0][0x388] ;  /* 0x00007100ff0477ac */ /* 0x000e620008000a00 */
[----:B------:R-:W-:-:S04]  /*2110*/  @P0 IADD3 R3, P1, PT, R3, 0x4, RZ ;  /* 0x0000000403030810 */ /* 0x000fc80007f3e0ff */
[----:B------:R-:W-:Y:S01]  /*2120*/  LEA R5, P2, R3, R5, 0x2 ;  /* 0x0000000503057211 */ /* 0x000fe200078410ff */
[----:B------:R-:W-:-:S05]  /*2130*/  @P0 IMAD.X R8, RZ, RZ, R8, P1 ;  /* 0x000000ffff080224 */ /* 0x000fca00008e0608 */
[----:B------:R-:W-:Y:S02]  /*2140*/  LEA.HI.X R3, R3, R4, R8, 0x2, P2 ;  /* 0x0000000403037211 */ /* 0x000fe400010f1408 */
[----:B-1----:R-:W-:-:S04]  /*2150*/  IADD3 R6, P0, PT, R5, UR4, RZ ;  /* 0x0000000405067c10 */ /* 0x002fc8000ff1e0ff */
[----:B0-----:R-:W-:-:S09]  /*2160*/  IADD3.X R7, PT, PT, R3, UR5, RZ, P0, !PT ;  /* 0x0000000503077c10 */ /* 0x001fd200087fe4ff */
.L_x_31:
[----:B0-----:R-:W-:Y:S02]  /*2170*/  MOV R2, R6 ;  /* 0x0000000600027202 */ /* 0x001fe40000000f00 */
[----:B------:R-:W-:-:S05]  /*2180*/  MOV R3, R7 ;  /* 0x0000000700037202 */ /* 0x000fca0000000f00 */
[----:B------:R-:W2:Y:S01]  /*2190*/  LDG.E R5, desc[UR10][R2.64] ;  /* 0x0000000a02057981 */ /* 0x000ea2000c1e1900 */
[----:B------:R-:W-:Y:S02]  /*21a0*/  IADD3 R12, P0, PT, R12, -0x1, RZ ;  /* 0xffffffff0c0c7810 */ /* 0x000fe40007f1e0ff */
[----:B------:R-:W-:Y:S02]  /*21b0*/  IADD3 R6, P1, PT, R2, 0x4, RZ ;  /* 0x0000000402067810 */ /* 0x000fe40007f3e0ff */
[----:B------:R-:W-:Y:S02]  /*21c0*/  IADD3.X R14, PT, PT, R14, -0x1, RZ, P0, !PT ;  /* 0xffffffff0e0e7810 */ /* 0x000fe400007fe4ff */
[----:B------:R-:W-:Y:S01]  /*21d0*/  ISETP.NE.U32.AND P0, PT, R12, RZ, PT ;  /* 0x000000ff0c00720c */ /* 0x000fe20003f05070 */
[----:B------:R-:W-:-:S03]  /*21e0*/  IMAD.X R7, RZ, RZ, R3, P1 ;  /* 0x000000ffff077224 */ /* 0x000fc600008e0603 */
[----:B------:R-:W-:Y:S01]  /*21f0*/  ISETP.NE.AND.EX P0, PT, R14, RZ, PT, P0 ;  /* 0x000000ff0e00720c */ /* 0x000fe20003f05300 */
[----:B--2---:R-:W-:-:S05]  /*2200*/  FMUL R5, R5, R0 ;  /* 0x0000000005057220 */ /* 0x004fca0000400000 */
[----:B------:R0:W-:Y:S07]  /*2210*/  STG.E desc[UR10][R2.64], R5 ;  /* 0x0000000502007986 */ /* 0x0001ee000c10190a */
[----:B------:R-:W-:Y:S05]  /*2220*/  @P0 BRA `(.L_x_31) ;  /* 0xfffffffc00d00947 */ /* 0x000fea000383ffff */
[----:B------:R-:W-:Y:S05]  /*2230*/  EXIT ;  /* 0x000000000000794d */ /* 0x000fea0003800000 */
        .weak           $__internal_1_$__cuda_sm20_rcp_rn_f32_slowpath
        .type           $__internal_1_$__cuda_sm20_rcp_rn_f32_slowpath,@function
        .size           $__internal_1_$__cuda_sm20_rcp_rn_f32_slowpath,(.L_x_37 - $__internal_1_$__cuda_sm20_rcp_rn_f32_slowpath)
$__internal_1_$__cuda_sm20_rcp_rn_f32_slowpath:
[----:B------:R-:W-:-:S04]  /*2240*/  SHF.L.U32 R3, R0, 0x1, RZ ;  /* 0x0000000100037819 */ /* 0x000fc800000006ff */
[----:B------:R-:W-:-:S04]  /*2250*/  SHF.R.U32.HI R12, RZ, 0x18, R3 ;  /* 0x00000018ff0c7819 */ /* 0x000fc80000011603 */
[----:B------:R-:W-:-:S13]  /*2260*/  ISETP.NE.U32.AND P1, PT, R12, RZ, PT ;  /* 0x000000ff0c00720c */ /* 0x000fda0003f25070 */
[----:B------:R-:W-:Y:S05]  /*2270*/  @P1 BRA `(.L_x_32) ;  /* 0x00000000002c1947 */ /* 0x000fea0003800000 */
[----:B------:R-:W-:-:S04]  /*2280*/  SHF.L.U32 R3, R0, 0x1, RZ ;  /* 0x0000000100037819 */ /* 0x000fc800000006ff */
[----:B------:R-:W-:-:S13]  /*2290*/  ISETP.NE.AND P1, PT, R3, RZ, PT ;  /* 0x000000ff0300720c */ /* 0x000fda0003f25270 */
[----:B------:R2:W3:Y:S01]  /*22a0*/  @!P1 MUFU.RCP R3, R0 ;  /* 0x0000000000039308 */ /* 0x0004e20000001000 */
[----:B------:R-:W-:Y:S05]  /*22b0*/  @!P1 BRA `(.L_x_33) ;  /* 0x0000000000a49947 */ /* 0x000fea0003800000 */
[----:B------:R-:W-:-:S04]  /*22c0*/  FFMA R6, R0, 1.84467440737095516160e+19, RZ ;  /* 0x5f80000000067823 */ /* 0x000fc800000000ff */
[----:B---3--:R-:W2:Y:S02]  /*22d0*/  MUFU.RCP R3, R6 ;  /* 0x0000000600037308 */ /* 0x008ea40000001000 */
[----:B--2---:R-:W-:-:S04]  /*22e0*/  FFMA R0, R6, R3, -1 ;  /* 0xbf80000006007423 */ /* 0x004fc80000000003 */
[----:B------:R-:W-:-:S04]  /*22f0*/  FADD.FTZ R0, -R0, -RZ ;  /* 0x800000ff00007221 */ /* 0x000fc80000010100 */
[----:B------:R-:W-:-:S04]  /*2300*/  FFMA R0, R3, R0, R3 ;  /* 0x0000000003007223 */ /* 0x000fc80000000003 */
[----:B------:R-:W-:Y:S01]  /*2310*/  FFMA R3, R0, 1.84467440737095516160e+19, RZ ;  /* 0x5f80000000037823 */ /* 0x000fe200000000ff */
[----:B------:R-:W-:Y:S06]  /*2320*/  BRA `(.L_x_33) ;  /* 0x0000000000887947 */ /* 0x000fec0003800000 */
.L_x_32:
[----:B------:R-:W-:-:S05]  /*2330*/  VIADD R14, R12, 0xffffff03 ;  /* 0xffffff030c0e7836 */ /* 0x000fca0000000000 */
[----:B------:R-:W-:-:S13]  /*2340*/  ISETP.GT.U32.AND P1, PT, R14, 0x1, PT ;  /* 0x000000010e00780c */ /* 0x000fda0003f24070 */
[----:B------:R-:W-:Y:S05]  /*2350*/  @P1 BRA `(.L_x_34) ;  /* 0x0000000000781947 */ /* 0x000fea0003800000 */
[----:B------:R-:W-:Y:S01]  /*2360*/  LOP3.LUT R3, R0, 0x7fffff, RZ, 0xc0, !PT ;  /* 0x007fffff00037812 */ /* 0x000fe200078ec0ff */
[----:B------:R-:W-:-:S03]  /*2370*/  HFMA2 R9, -RZ, RZ, 0, 1.78813934326171875e-07 ;  /* 0x00000003ff097431 */ /* 0x000fc600000001ff */
[----:B------:R-:W-:-:S04]  /*2380*/  LOP3.LUT R3, R3, 0x3f800000, RZ, 0xfc, !PT ;  /* 0x3f80000003037812 */ /* 0x000fc800078efcff */
[----:B------:R-:W0:Y:S01]  /*2390*/  MUFU.RCP R6, R3 ;  /* 0x0000000300067308 */ /* 0x000e220000001000 */
[----:B------:R-:W-:Y:S01]  /*23a0*/  SHF.L.U32 R9, R9, R14, RZ ;  /* 0x0000000e09097219 */ /* 0x000fe200000006ff */
        /* <DEDUP_REMOVED lines=9> */
[----:B------:R-:W-:-:S02]  /*2440*/  IADD3 R7, PT, PT, -R7, RZ, RZ ;  /* 0x000000ff07077210 */ /* 0x000fc40007ffe1ff */
[-C--:B------:R-:W-:Y:S02]  /*2450*/  SHF.R.U32.HI R9, RZ, R14.reuse, R9 ;  /* 0x0000000eff097219 */ /* 0x080fe40000011609 */
[----:B------:R-:W-:Y:S02]  /*2460*/  LOP3.LUT P2, RZ, R7, R14, R6, 0xf8, !PT ;  /* 0x0000000e07ff7212 */ /* 0x000fe4000784f806 */
[C---:B------:R-:W-:Y:S02]  /*2470*/  LOP3.LUT P1, RZ, R9.reuse, 0x1, RZ, 0xc0, !PT ;  /* 0x0000000109ff7812 */ /* 0x040fe4000782c0ff */
[----:B------:R-:W-:-:S04]  /*2480*/  LOP3.LUT P3, RZ, R9, 0x2, RZ, 0xc0, !PT ;  /* 0x0000000209ff7812 */ /* 0x000fc8000786c0ff */
[----:B------:R-:W-:Y:S02]  /*2490*/  PLOP3.LUT P1, PT, P1, P2, P3, 0xe0, 0x0 ;  /* 0x000000000000781c */ /* 0x000fe40000f25c30 */
[----:B------:R-:W-:Y:S02]  /*24a0*/  LOP3.LUT P2, RZ, R0, 0x7fffff, RZ, 0xc0, !PT ;  /* 0x007fffff00ff7812 */ /* 0x000fe4000784c0ff */
[----:B------:R-:W-:-:S05]  /*24b0*/  SEL R3, RZ, 0x1, !P1 ;  /* 0x00000001ff037807 */ /* 0x000fca0004800000 */
[----:B------:R-:W-:-:S05]  /*24c0*/  IMAD.MOV R3, RZ, RZ, -R3 ;  /* 0x000000ffff037224 */ /* 0x000fca00078e0a03 */
[----:B------:R-:W-:Y:S02]  /*24d0*/  ISETP.GE.AND P1, PT, R3, RZ, PT ;  /* 0x000000ff0300720c */ /* 0x000fe40003f26270 */
[----:B------:R-:W-:-:S04]  /*24e0*/  IADD3 R3, PT, PT, R12, -0xfc, RZ ;  /* 0xffffff040c037810 */ /* 0x000fc80007ffe0ff */
[----:B------:R-:W-:-:S07]  /*24f0*/  SHF.R.U32.HI R3, RZ, R3, R6 ;  /* 0x00000003ff037219 */ /* 0x000fce0000011606 */
[----:B------:R-:W-:-:S05]  /*2500*/  @!P1 IADD3 R3, PT, PT, R3, 0x1, RZ ;  /* 0x0000000103039810 */ /* 0x000fca0007ffe0ff */
[----:B------:R-:W-:-:S05]  /*2510*/  @!P2 IMAD.SHL.U32 R3, R3, 0x2, RZ ;  /* 0x000000020303a824 */ /* 0x000fca00078e00ff */
[----:B------:R-:W-:Y:S01]  /*2520*/  LOP3.LUT R3, R3, 0x80000000, R0, 0xf8, !PT ;  /* 0x8000000003037812 */ /* 0x000fe200078ef800 */
[----:B------:R-:W-:Y:S06]  /*2530*/  BRA `(.L_x_33) ;  /* 0x0000000000047947 */ /* 0x000fec0003800000 */
.L_x_34:
[----:B------:R0:W1:Y:S02]  /*2540*/  MUFU.RCP R3, R0 ;  /* 0x0000000000037308 */ /* 0x0000640000001000 */
.L_x_33:
[----:B0123--:R-:W-:Y:S02]  /*2550*/  MOV R0, R3 ;  /* 0x0000000300007202 */ /* 0x00ffe40000000f00 */
[----:B------:R-:W-:-:S04]  /*2560*/  MOV R3, 0x0 ;  /* 0x0000000000037802 */ /* 0x000fc80000000f00 */
[----:B------:R-:W-:Y:S05]  /*2570*/  RET.REL.NODEC R2 `(_Z9SoftmaxV1PKfPfmm) ;  /* 0xffffffd802a07950 */ /* 0x000fea0003c3ffff */
.L_x_35:
        /* <DEDUP_REMOVED lines=16> */
.L_x_37:


//--------------------- .nv.shared._Z9SoftmaxV2PKfPfmm --------------------------
	.section	.nv.shared._Z9SoftmaxV2PKfPfmm,"aw",@nobits
	.sectionflags	@""
	.align	16
	.zero		1024


//--------------------- .nv.shared.reserved.0     --------------------------
	.section	.nv.shared.reserved.0,"aw",@nobits
	.weak		__nv_reservedSMEM_offset_0_alias
	.size		__nv_reservedSMEM_offset_0_alias, 0, 64
	.other		__nv_reservedSMEM_offset_0_alias,@"STO_CUDA_RESERVED_SHARED STV_DEFAULT"
__nv_reservedSMEM_offset_0_alias:
	.zero		0
	.zero		64


//--------------------- .nv.shared._Z9SoftmaxV1PKfPfmm --------------------------
	.section	.nv.shared._Z9SoftmaxV1PKfPfmm,"aw",@nobits
	.sectionflags	@""
	.align	16
	.zero		1024


//--------------------- .nv.constant0._Z9SoftmaxV2PKfPfmm --------------------------
	.section	.nv.constant0._Z9SoftmaxV2PKfPfmm,"a",@progbits
	.sectionflags	@""
	.align	4
.nv.constant0._Z9SoftmaxV2PKfPfmm:
	.zero		928


//--------------------- .nv.constant0._Z9SoftmaxV1PKfPfmm --------------------------
	.section	.nv.constant0._Z9SoftmaxV1PKfPfmm,"a",@progbits
	.sectionflags	@""
	.align	4
.nv.constant0._Z9SoftmaxV1PKfPfmm:
	.zero		928


//--------------------- SYMBOLS --------------------------

	.type		.nv.reservedSmem.offset0,@object
	.size		.nv.reservedSmem.offset0,0x4
	.type		.nv.reservedSmem.cap,@object
	.size		.nv.reservedSmem.cap,0x4
